//
// Generated by NVIDIA NVVM Compiler
//
// Compiler Build ID: CL-36424714
// Cuda compilation tools, release 13.0, V13.0.88
// Based on NVVM 20.0.0
//

.version 9.0
.target sm_100
.address_size 64

	// .globl	_Z20cuda_PSFSample3DBlobPKdS0_S0_S0_S0_ddiiPKiS0_iPf

.visible .entry _Z20cuda_PSFSample3DBlobPKdS0_S0_S0_S0_ddiiPKiS0_iPf(
	.param .u64 .ptr .align 1 _Z20cuda_PSFSample3DBlobPKdS0_S0_S0_S0_ddiiPKiS0_iPf_param_0,
	.param .u64 .ptr .align 1 _Z20cuda_PSFSample3DBlobPKdS0_S0_S0_S0_ddiiPKiS0_iPf_param_1,
	.param .u64 .ptr .align 1 _Z20cuda_PSFSample3DBlobPKdS0_S0_S0_S0_ddiiPKiS0_iPf_param_2,
	.param .u64 .ptr .align 1 _Z20cuda_PSFSample3DBlobPKdS0_S0_S0_S0_ddiiPKiS0_iPf_param_3,
	.param .u64 .ptr .align 1 _Z20cuda_PSFSample3DBlobPKdS0_S0_S0_S0_ddiiPKiS0_iPf_param_4,
	.param .f64 _Z20cuda_PSFSample3DBlobPKdS0_S0_S0_S0_ddiiPKiS0_iPf_param_5,
	.param .f64 _Z20cuda_PSFSample3DBlobPKdS0_S0_S0_S0_ddiiPKiS0_iPf_param_6,
	.param .u32 _Z20cuda_PSFSample3DBlobPKdS0_S0_S0_S0_ddiiPKiS0_iPf_param_7,
	.param .u32 _Z20cuda_PSFSample3DBlobPKdS0_S0_S0_S0_ddiiPKiS0_iPf_param_8,
	.param .u64 .ptr .align 1 _Z20cuda_PSFSample3DBlobPKdS0_S0_S0_S0_ddiiPKiS0_iPf_param_9,
	.param .u64 .ptr .align 1 _Z20cuda_PSFSample3DBlobPKdS0_S0_S0_S0_ddiiPKiS0_iPf_param_10,
	.param .u32 _Z20cuda_PSFSample3DBlobPKdS0_S0_S0_S0_ddiiPKiS0_iPf_param_11,
	.param .u64 .ptr .align 1 _Z20cuda_PSFSample3DBlobPKdS0_S0_S0_S0_ddiiPKiS0_iPf_param_12
)
{
	.reg .pred 	%p<7>;
	.reg .b32 	%r<96>;
	.reg .b32 	%f<7>;
	.reg .b64 	%rd<71>;
	.reg .b64 	%fd<169>;

	ld.param.u64 	%rd7, [_Z20cuda_PSFSample3DBlobPKdS0_S0_S0_S0_ddiiPKiS0_iPf_param_0];
	ld.param.u64 	%rd8, [_Z20cuda_PSFSample3DBlobPKdS0_S0_S0_S0_ddiiPKiS0_iPf_param_1];
	ld.param.u64 	%rd9, [_Z20cuda_PSFSample3DBlobPKdS0_S0_S0_S0_ddiiPKiS0_iPf_param_2];
	ld.param.u64 	%rd10, [_Z20cuda_PSFSample3DBlobPKdS0_S0_S0_S0_ddiiPKiS0_iPf_param_3];
	ld.param.u64 	%rd11, [_Z20cuda_PSFSample3DBlobPKdS0_S0_S0_S0_ddiiPKiS0_iPf_param_4];
	ld.param.f64 	%fd11, [_Z20cuda_PSFSample3DBlobPKdS0_S0_S0_S0_ddiiPKiS0_iPf_param_5];
	ld.param.f64 	%fd12, [_Z20cuda_PSFSample3DBlobPKdS0_S0_S0_S0_ddiiPKiS0_iPf_param_6];
	ld.param.u32 	%r19, [_Z20cuda_PSFSample3DBlobPKdS0_S0_S0_S0_ddiiPKiS0_iPf_param_7];
	ld.param.u32 	%r20, [_Z20cuda_PSFSample3DBlobPKdS0_S0_S0_S0_ddiiPKiS0_iPf_param_8];
	ld.param.u64 	%rd12, [_Z20cuda_PSFSample3DBlobPKdS0_S0_S0_S0_ddiiPKiS0_iPf_param_9];
	ld.param.u64 	%rd13, [_Z20cuda_PSFSample3DBlobPKdS0_S0_S0_S0_ddiiPKiS0_iPf_param_10];
	ld.param.u32 	%r21, [_Z20cuda_PSFSample3DBlobPKdS0_S0_S0_S0_ddiiPKiS0_iPf_param_11];
	ld.param.u64 	%rd14, [_Z20cuda_PSFSample3DBlobPKdS0_S0_S0_S0_ddiiPKiS0_iPf_param_12];
	cvta.to.global.u64 	%rd1, %rd14;
	cvta.to.global.u64 	%rd2, %rd13;
	cvta.to.global.u64 	%rd3, %rd12;
	mul.lo.s32 	%r1, %r19, %r19;
	ld.global.u32 	%r2, [%rd3];
	ld.global.u32 	%r22, [%rd3+4];
	mul.lo.s32 	%r3, %r22, %r2;
	mov.u32 	%r23, %ntid.x;
	mov.u32 	%r24, %tid.x;
	mov.u32 	%r25, %ctaid.x;
	mad.lo.s32 	%r4, %r25, %r23, %r24;
	mul.lo.s32 	%r5, %r1, %r4;
	mul.lo.s32 	%r26, %r21, %r1;
	setp.ge.s32 	%p1, %r5, %r26;
	@%p1 bra 	$L__BB0_7;
	cvta.to.global.u64 	%rd15, %rd7;
	cvta.to.global.u64 	%rd16, %rd8;
	cvta.to.global.u64 	%rd17, %rd9;
	cvta.to.global.u64 	%rd18, %rd10;
	cvta.to.global.u64 	%rd19, %rd11;
	ld.global.u32 	%r27, [%rd3+8];
	mul.wide.u32 	%rd20, %r4, 8;
	add.s64 	%rd21, %rd15, %rd20;
	ld.global.f64 	%fd13, [%rd21];
	add.f64 	%fd14, %fd11, %fd11;
	rcp.rn.f64 	%fd15, %fd14;
	add.f64 	%fd16, %fd15, %fd13;
	add.s64 	%rd22, %rd16, %rd20;
	ld.global.f64 	%fd17, [%rd22];
	add.f64 	%fd18, %fd15, %fd17;
	add.s64 	%rd23, %rd17, %rd20;
	ld.global.f64 	%fd19, [%rd23];
	add.s64 	%rd24, %rd18, %rd20;
	ld.global.f64 	%fd1, [%rd24];
	add.s64 	%rd25, %rd19, %rd20;
	ld.global.f64 	%fd2, [%rd25];
	cvt.rmi.f64.f64 	%fd20, %fd19;
	sub.f64 	%fd21, %fd19, %fd20;
	mul.f64 	%fd22, %fd12, %fd21;
	cvt.rmi.f64.f64 	%fd23, %fd22;
	div.rn.f64 	%fd24, %fd23, %fd12;
	sub.f64 	%fd25, %fd21, %fd24;
	cvt.rn.f32.s32 	%f1, %r27;
	mul.f32 	%f2, %f1, 0f3F000000;
	cvt.rpi.f32.f32 	%f3, %f2;
	cvt.f64.f32 	%fd26, %f3;
	sub.f64 	%fd27, %fd19, %fd25;
	mul.f64 	%fd28, %fd12, %fd27;
	mov.f64 	%fd29, 0d3FE0000000000000;
	copysign.f64 	%fd30, %fd28, %fd29;
	add.rz.f64 	%fd31, %fd28, %fd30;
	cvt.rzi.f64.f64 	%fd32, %fd31;
	cvt.rzi.s32.f64 	%r28, %fd32;
	cvt.rzi.s32.f64 	%r29, %fd26;
	add.s32 	%r6, %r28, %r29;
	cvt.rmi.f64.f64 	%fd33, %fd16;
	cvt.rmi.f64.f64 	%fd34, %fd18;
	sub.f64 	%fd35, %fd16, %fd33;
	sub.f64 	%fd36, %fd18, %fd34;
	mul.f64 	%fd37, %fd11, %fd35;
	cvt.rmi.f64.f64 	%fd38, %fd37;
	mul.f64 	%fd39, %fd11, %fd36;
	cvt.rmi.f64.f64 	%fd40, %fd39;
	div.rn.f64 	%fd41, %fd38, %fd11;
	sub.f64 	%fd42, %fd35, %fd41;
	div.rn.f64 	%fd43, %fd40, %fd11;
	sub.f64 	%fd44, %fd36, %fd43;
	mul.f64 	%fd45, %fd11, 0d3FE0000000000000;
	cvt.rpi.f64.f64 	%fd46, %fd45;
	cvt.rn.f64.s32 	%fd47, %r20;
	add.f64 	%fd48, %fd46, %fd47;
	sub.f64 	%fd49, %fd18, %fd44;
	mul.f64 	%fd50, %fd11, %fd49;
	sub.f64 	%fd51, %fd48, %fd50;
	sub.f64 	%fd52, %fd16, %fd42;
	mul.f64 	%fd53, %fd11, %fd52;
	sub.f64 	%fd54, %fd48, %fd53;
	cvt.rn.f64.s32 	%fd55, %r2;
	fma.rn.f64 	%fd3, %fd54, %fd55, %fd51;
	add.f64 	%fd56, %fd54, 0dBFF0000000000000;
	fma.rn.f64 	%fd4, %fd56, %fd55, %fd51;
	rcp.rn.f64 	%fd57, %fd11;
	sub.f64 	%fd58, %fd57, %fd42;
	mul.f64 	%fd5, %fd11, %fd58;
	sub.f64 	%fd59, %fd57, %fd44;
	mul.f64 	%fd6, %fd11, %fd59;
	rcp.rn.f64 	%fd60, %fd12;
	sub.f64 	%fd61, %fd60, %fd25;
	mul.f64 	%fd7, %fd12, %fd61;
	setp.eq.s32 	%p2, %r19, 0;
	@%p2 bra 	$L__BB0_7;
	add.f64 	%fd62, %fd4, 0dBFF0000000000000;
	add.f64 	%fd63, %fd3, 0dBFF0000000000000;
	cvt.rzi.s32.f64 	%r7, %fd3;
	cvt.rzi.s32.f64 	%r8, %fd63;
	cvt.rzi.s32.f64 	%r9, %fd4;
	cvt.rzi.s32.f64 	%r10, %fd62;
	add.s32 	%r31, %r6, -1;
	mul.lo.s32 	%r11, %r31, %r3;
	mov.f64 	%fd64, 0d3FF0000000000000;
	sub.f64 	%fd8, %fd64, %fd7;
	sub.f64 	%fd9, %fd64, %fd5;
	sub.f64 	%fd10, %fd64, %fd6;
	max.u32 	%r12, %r1, 1;
	setp.lt.u32 	%p3, %r1, 2;
	mov.b32 	%r95, 0;
	@%p3 bra 	$L__BB0_5;
	mul.wide.u32 	%rd26, %r5, 4;
	add.s64 	%rd27, %rd26, %rd1;
	add.s64 	%rd70, %rd27, 4;
	mov.b32 	%r94, 1;
	mul.wide.s32 	%rd30, %r3, 8;
	mov.u32 	%r93, %r5;
$L__BB0_4:
	add.s32 	%r33, %r94, -1;
	div.s32 	%r34, %r33, %r19;
	cvt.rn.f64.s32 	%fd65, %r34;
	cvt.rzi.s32.f64 	%r35, %fd65;
	neg.s32 	%r36, %r19;
	mad.lo.s32 	%r37, %r36, %r35, %r33;
	mul.lo.s32 	%r38, %r35, %r2;
	cvt.rn.f64.s32 	%fd66, %r38;
	mul.f64 	%fd67, %fd11, %fd66;
	mov.f64 	%fd68, 0d3FE0000000000000;
	copysign.f64 	%fd69, %fd67, %fd68;
	add.rz.f64 	%fd70, %fd67, %fd69;
	cvt.rzi.f64.f64 	%fd71, %fd70;
	cvt.rzi.s32.f64 	%r39, %fd71;
	add.s32 	%r40, %r39, %r7;
	cvt.rn.f64.s32 	%fd72, %r37;
	mul.f64 	%fd73, %fd11, %fd72;
	copysign.f64 	%fd74, %fd73, %fd68;
	add.rz.f64 	%fd75, %fd73, %fd74;
	cvt.rzi.f64.f64 	%fd76, %fd75;
	cvt.rzi.s32.f64 	%r41, %fd76;
	add.s32 	%r42, %r40, %r41;
	add.s32 	%r43, %r39, %r8;
	add.s32 	%r44, %r43, %r41;
	add.s32 	%r45, %r39, %r9;
	add.s32 	%r46, %r45, %r41;
	add.s32 	%r47, %r39, %r10;
	add.s32 	%r48, %r47, %r41;
	add.s32 	%r49, %r42, %r11;
	add.s32 	%r50, %r46, %r11;
	add.s32 	%r51, %r44, %r11;
	add.s32 	%r52, %r48, %r11;
	mul.wide.s32 	%rd28, %r49, 8;
	add.s64 	%rd29, %rd2, %rd28;
	ld.global.f64 	%fd77, [%rd29];
	add.s64 	%rd31, %rd29, %rd30;
	ld.global.f64 	%fd78, [%rd31];
	mul.f64 	%fd79, %fd8, %fd78;
	fma.rn.f64 	%fd80, %fd7, %fd77, %fd79;
	mul.wide.s32 	%rd32, %r50, 8;
	add.s64 	%rd33, %rd2, %rd32;
	ld.global.f64 	%fd81, [%rd33];
	add.s64 	%rd34, %rd33, %rd30;
	ld.global.f64 	%fd82, [%rd34];
	mul.f64 	%fd83, %fd8, %fd82;
	fma.rn.f64 	%fd84, %fd7, %fd81, %fd83;
	mul.f64 	%fd85, %fd9, %fd84;
	fma.rn.f64 	%fd86, %fd5, %fd80, %fd85;
	mul.wide.s32 	%rd35, %r51, 8;
	add.s64 	%rd36, %rd2, %rd35;
	ld.global.f64 	%fd87, [%rd36];
	add.s64 	%rd37, %rd36, %rd30;
	ld.global.f64 	%fd88, [%rd37];
	mul.f64 	%fd89, %fd8, %fd88;
	fma.rn.f64 	%fd90, %fd7, %fd87, %fd89;
	mul.wide.s32 	%rd38, %r52, 8;
	add.s64 	%rd39, %rd2, %rd38;
	ld.global.f64 	%fd91, [%rd39];
	add.s64 	%rd40, %rd39, %rd30;
	ld.global.f64 	%fd92, [%rd40];
	mul.f64 	%fd93, %fd8, %fd92;
	fma.rn.f64 	%fd94, %fd7, %fd91, %fd93;
	mul.f64 	%fd95, %fd9, %fd94;
	fma.rn.f64 	%fd96, %fd5, %fd90, %fd95;
	mul.f64 	%fd97, %fd10, %fd96;
	fma.rn.f64 	%fd98, %fd6, %fd86, %fd97;
	fma.rn.f64 	%fd99, %fd1, %fd98, %fd2;
	cvt.rn.f32.f64 	%f4, %fd99;
	mul.wide.u32 	%rd41, %r93, 4;
	add.s64 	%rd42, %rd1, %rd41;
	st.global.f32 	[%rd42], %f4;
	div.s32 	%r53, %r94, %r19;
	cvt.rn.f64.s32 	%fd100, %r53;
	cvt.rzi.s32.f64 	%r54, %fd100;
	mad.lo.s32 	%r55, %r36, %r54, %r94;
	mul.lo.s32 	%r56, %r54, %r2;
	cvt.rn.f64.s32 	%fd101, %r56;
	mul.f64 	%fd102, %fd11, %fd101;
	copysign.f64 	%fd103, %fd102, %fd68;
	add.rz.f64 	%fd104, %fd102, %fd103;
	cvt.rzi.f64.f64 	%fd105, %fd104;
	cvt.rzi.s32.f64 	%r57, %fd105;
	add.s32 	%r58, %r57, %r7;
	cvt.rn.f64.s32 	%fd106, %r55;
	mul.f64 	%fd107, %fd11, %fd106;
	copysign.f64 	%fd108, %fd107, %fd68;
	add.rz.f64 	%fd109, %fd107, %fd108;
	cvt.rzi.f64.f64 	%fd110, %fd109;
	cvt.rzi.s32.f64 	%r59, %fd110;
	add.s32 	%r60, %r58, %r59;
	add.s32 	%r61, %r57, %r8;
	add.s32 	%r62, %r61, %r59;
	add.s32 	%r63, %r57, %r9;
	add.s32 	%r64, %r63, %r59;
	add.s32 	%r65, %r57, %r10;
	add.s32 	%r66, %r65, %r59;
	add.s32 	%r67, %r60, %r11;
	add.s32 	%r68, %r64, %r11;
	add.s32 	%r69, %r62, %r11;
	add.s32 	%r70, %r66, %r11;
	mul.wide.s32 	%rd43, %r67, 8;
	add.s64 	%rd44, %rd2, %rd43;
	ld.global.f64 	%fd111, [%rd44];
	add.s64 	%rd45, %rd44, %rd30;
	ld.global.f64 	%fd112, [%rd45];
	mul.f64 	%fd113, %fd8, %fd112;
	fma.rn.f64 	%fd114, %fd7, %fd111, %fd113;
	mul.wide.s32 	%rd46, %r68, 8;
	add.s64 	%rd47, %rd2, %rd46;
	ld.global.f64 	%fd115, [%rd47];
	add.s64 	%rd48, %rd47, %rd30;
	ld.global.f64 	%fd116, [%rd48];
	mul.f64 	%fd117, %fd8, %fd116;
	fma.rn.f64 	%fd118, %fd7, %fd115, %fd117;
	mul.f64 	%fd119, %fd9, %fd118;
	fma.rn.f64 	%fd120, %fd5, %fd114, %fd119;
	mul.wide.s32 	%rd49, %r69, 8;
	add.s64 	%rd50, %rd2, %rd49;
	ld.global.f64 	%fd121, [%rd50];
	add.s64 	%rd51, %rd50, %rd30;
	ld.global.f64 	%fd122, [%rd51];
	mul.f64 	%fd123, %fd8, %fd122;
	fma.rn.f64 	%fd124, %fd7, %fd121, %fd123;
	mul.wide.s32 	%rd52, %r70, 8;
	add.s64 	%rd53, %rd2, %rd52;
	ld.global.f64 	%fd125, [%rd53];
	add.s64 	%rd54, %rd53, %rd30;
	ld.global.f64 	%fd126, [%rd54];
	mul.f64 	%fd127, %fd8, %fd126;
	fma.rn.f64 	%fd128, %fd7, %fd125, %fd127;
	mul.f64 	%fd129, %fd9, %fd128;
	fma.rn.f64 	%fd130, %fd5, %fd124, %fd129;
	mul.f64 	%fd131, %fd10, %fd130;
	fma.rn.f64 	%fd132, %fd6, %fd120, %fd131;
	fma.rn.f64 	%fd133, %fd1, %fd132, %fd2;
	cvt.rn.f32.f64 	%f5, %fd133;
	st.global.f32 	[%rd70], %f5;
	add.s64 	%rd70, %rd70, 8;
	add.s32 	%r15, %r94, 2;
	add.s32 	%r93, %r93, 2;
	add.s32 	%r71, %r94, 1;
	and.b32  	%r95, %r12, 2147483644;
	setp.ne.s32 	%p4, %r71, %r95;
	mov.u32 	%r94, %r15;
	@%p4 bra 	$L__BB0_4;
$L__BB0_5:
	and.b32  	%r72, %r12, 1;
	setp.eq.b32 	%p5, %r72, 1;
	not.pred 	%p6, %p5;
	@%p6 bra 	$L__BB0_7;
	div.s32 	%r73, %r95, %r19;
	cvt.rn.f64.s32 	%fd134, %r73;
	cvt.rzi.s32.f64 	%r74, %fd134;
	mul.lo.s32 	%r75, %r74, %r19;
	sub.s32 	%r76, %r95, %r75;
	mul.lo.s32 	%r77, %r74, %r2;
	cvt.rn.f64.s32 	%fd135, %r77;
	mul.f64 	%fd136, %fd11, %fd135;
	mov.f64 	%fd137, 0d3FE0000000000000;
	copysign.f64 	%fd138, %fd136, %fd137;
	add.rz.f64 	%fd139, %fd136, %fd138;
	cvt.rzi.f64.f64 	%fd140, %fd139;
	cvt.rzi.s32.f64 	%r78, %fd140;
	add.s32 	%r79, %r78, %r7;
	cvt.rn.f64.s32 	%fd141, %r76;
	mul.f64 	%fd142, %fd11, %fd141;
	copysign.f64 	%fd143, %fd142, %fd137;
	add.rz.f64 	%fd144, %fd142, %fd143;
	cvt.rzi.f64.f64 	%fd145, %fd144;
	cvt.rzi.s32.f64 	%r80, %fd145;
	add.s32 	%r81, %r79, %r80;
	add.s32 	%r82, %r78, %r8;
	add.s32 	%r83, %r82, %r80;
	add.s32 	%r84, %r78, %r9;
	add.s32 	%r85, %r84, %r80;
	add.s32 	%r86, %r78, %r10;
	add.s32 	%r87, %r86, %r80;
	add.s32 	%r88, %r81, %r11;
	add.s32 	%r89, %r85, %r11;
	add.s32 	%r90, %r83, %r11;
	add.s32 	%r91, %r87, %r11;
	mul.wide.s32 	%rd55, %r88, 8;
	add.s64 	%rd56, %rd2, %rd55;
	ld.global.f64 	%fd146, [%rd56];
	mul.wide.s32 	%rd57, %r3, 8;
	add.s64 	%rd58, %rd56, %rd57;
	ld.global.f64 	%fd147, [%rd58];
	mul.f64 	%fd148, %fd8, %fd147;
	fma.rn.f64 	%fd149, %fd7, %fd146, %fd148;
	mul.wide.s32 	%rd59, %r89, 8;
	add.s64 	%rd60, %rd2, %rd59;
	ld.global.f64 	%fd150, [%rd60];
	add.s64 	%rd61, %rd60, %rd57;
	ld.global.f64 	%fd151, [%rd61];
	mul.f64 	%fd152, %fd8, %fd151;
	fma.rn.f64 	%fd153, %fd7, %fd150, %fd152;
	mul.f64 	%fd154, %fd9, %fd153;
	fma.rn.f64 	%fd155, %fd5, %fd149, %fd154;
	mul.wide.s32 	%rd62, %r90, 8;
	add.s64 	%rd63, %rd2, %rd62;
	ld.global.f64 	%fd156, [%rd63];
	add.s64 	%rd64, %rd63, %rd57;
	ld.global.f64 	%fd157, [%rd64];
	mul.f64 	%fd158, %fd8, %fd157;
	fma.rn.f64 	%fd159, %fd7, %fd156, %fd158;
	mul.wide.s32 	%rd65, %r91, 8;
	add.s64 	%rd66, %rd2, %rd65;
	ld.global.f64 	%fd160, [%rd66];
	add.s64 	%rd67, %rd66, %rd57;
	ld.global.f64 	%fd161, [%rd67];
	mul.f64 	%fd162, %fd8, %fd161;
	fma.rn.f64 	%fd163, %fd7, %fd160, %fd162;
	mul.f64 	%fd164, %fd9, %fd163;
	fma.rn.f64 	%fd165, %fd5, %fd159, %fd164;
	mul.f64 	%fd166, %fd10, %fd165;
	fma.rn.f64 	%fd167, %fd6, %fd155, %fd166;
	fma.rn.f64 	%fd168, %fd1, %fd167, %fd2;
	cvt.rn.f32.f64 	%f6, %fd168;
	add.s32 	%r92, %r95, %r5;
	mul.wide.u32 	%rd68, %r92, 4;
	add.s64 	%rd69, %rd1, %rd68;
	st.global.f32 	[%rd69], %f6;
$L__BB0_7:
	ret;

}


// ===== COMPILED SASS (sm_100) =====

	.target	sm_100

	.elftype	@"ET_EXEC"


//--------------------- .note.nv.tkinfo           --------------------------
	.section	.note.nv.tkinfo,"",@"SHT_NOTE"
	.sectionflags	@"SHF_NOTE_NV_TKINFO"
	.tkinfo
        /*0018*/ 	.word	0x00000002
        /*0030*/ 	.string	""
        /*0030*/ 	.string	"ptxas"
        /*0030*/ 	.string	"Cuda compilation tools, release 13.0, V13.0.88"
        /*0030*/ 	.string	"Build cuda_13.0.r13.0/compiler.36424714_0"
        /*0030*/ 	.string	"-arch sm_100 -m 64 "



//--------------------- .note.nv.cuinfo           --------------------------
	.section	.note.nv.cuinfo,"",@"SHT_NOTE"
	.sectionflags	@"SHF_NOTE_NV_CUINFO"
        /*0018*/ 	.short	0x0002
        /*001a*/ 	.short	0x0064
        /*001c*/ 	.short	0x0082
	.zero		2


//--------------------- .nv.info                  --------------------------
	.section	.nv.info,"",@"SHT_CUDA_INFO"
	.align	4


	//----- nvinfo : EIATTR_REGCOUNT
	.align		4
        /*0000*/ 	.byte	0x04, 0x2f
        /*0002*/ 	.short	(.L_1 - .L_0)
	.align		4
.L_0:
        /*0004*/ 	.word	index@(_Z20cuda_PSFSample3DBlobPKdS0_S0_S0_S0_ddiiPKiS0_iPf)
        /*0008*/ 	.word	0x00000030


	//----- nvinfo : EIATTR_FRAME_SIZE
	.align		4
.L_1:
        /*000c*/ 	.byte	0x04, 0x11
        /*000e*/ 	.short	(.L_3 - .L_2)
	.align		4
.L_2:
        /*0010*/ 	.word	index@($__internal_1_$__cuda_sm20_div_rn_f64_full)
        /*0014*/ 	.word	0x00000000


	//----- nvinfo : EIATTR_FRAME_SIZE
	.align		4
.L_3:
        /*0018*/ 	.byte	0x04, 0x11
        /*001a*/ 	.short	(.L_5 - .L_4)
	.align		4
.L_4:
        /*001c*/ 	.word	index@($__internal_0_$__cuda_sm20_dblrcp_rn_slowpath_v3)
        /*0020*/ 	.word	0x00000000


	//----- nvinfo : EIATTR_FRAME_SIZE
	.align		4
.L_5:
        /*0024*/ 	.byte	0x04, 0x11
        /*0026*/ 	.short	(.L_7 - .L_6)
	.align		4
.L_6:
        /*0028*/ 	.word	index@(_Z20cuda_PSFSample3DBlobPKdS0_S0_S0_S0_ddiiPKiS0_iPf)
        /*002c*/ 	.word	0x00000000


	//----- nvinfo : EIATTR_MIN_STACK_SIZE
	.align		4
.L_7:
        /*0030*/ 	.byte	0x04, 0x12
        /*0032*/ 	.short	(.L_9 - .L_8)
	.align		4
.L_8:
        /*0034*/ 	.word	index@(_Z20cuda_PSFSample3DBlobPKdS0_S0_S0_S0_ddiiPKiS0_iPf)
        /*0038*/ 	.word	0x00000000
.L_9:


//--------------------- .nv.compat                --------------------------
	.section	.nv.compat,"",@"SHT_CUDA_COMPAT_INFO"
	.align	4
        /*0000*/ 	.byte	0x02, 0x09, 0x00, 0x00, 0x02, 0x02, 0x01, 0x00, 0x02, 0x05, 0x05, 0x00, 0x03, 0x07, 0x01, 0x01
        /*0010*/ 	.byte	0x02, 0x03, 0x00, 0x00, 0x02, 0x06, 0x01, 0x00, 0x04, 0x0b, 0x08, 0x00, 0x01, 0x00, 0x00, 0x00
        /*0020*/ 	.byte	0x00, 0x00, 0x00, 0x00


//--------------------- .nv.info._Z20cuda_PSFSample3DBlobPKdS0_S0_S0_S0_ddiiPKiS0_iPf --------------------------
	.section	.nv.info._Z20cuda_PSFSample3DBlobPKdS0_S0_S0_S0_ddiiPKiS0_iPf,"",@"SHT_CUDA_INFO"
	.sectionflags	@""
	.align	4


	//----- nvinfo : EIATTR_CUDA_API_VERSION
	.align		4
        /*0000*/ 	.byte	0x04, 0x37
        /*0002*/ 	.short	(.L_11 - .L_10)
.L_10:
        /*0004*/ 	.word	0x00000082


	//----- nvinfo : EIATTR_KPARAM_INFO
	.align		4
.L_11:
        /*0008*/ 	.byte	0x04, 0x17
        /*000a*/ 	.short	(.L_13 - .L_12)
.L_12:
        /*000c*/ 	.word	0x00000000
        /*0010*/ 	.short	0x000c
        /*0012*/ 	.short	0x0058
        /*0014*/ 	.byte	0x00, 0xf5, 0x21, 0x00


	//----- nvinfo : EIATTR_KPARAM_INFO
	.align		4
.L_13:
        /*0018*/ 	.byte	0x04, 0x17
        /*001a*/ 	.short	(.L_15 - .L_14)
.L_14:
        /*001c*/ 	.word	0x00000000
        /*0020*/ 	.short	0x000b
        /*0022*/ 	.short	0x0050
        /*0024*/ 	.byte	0x00, 0xf0, 0x11, 0x00


	//----- nvinfo : EIATTR_KPARAM_INFO
	.align		4
.L_15:
        /*0028*/ 	.byte	0x04, 0x17
        /*002a*/ 	.short	(.L_17 - .L_16)
.L_16:
        /*002c*/ 	.word	0x00000000
        /*0030*/ 	.short	0x000a
        /*0032*/ 	.short	0x0048
        /*0034*/ 	.byte	0x00, 0xf5, 0x21, 0x00


	//----- nvinfo : EIATTR_KPARAM_INFO
	.align		4
.L_17:
        /*0038*/ 	.byte	0x04, 0x17
        /*003a*/ 	.short	(.L_19 - .L_18)
.L_18:
        /*003c*/ 	.word	0x00000000
        /*0040*/ 	.short	0x0009
        /*0042*/ 	.short	0x0040
        /*0044*/ 	.byte	0x00, 0xf5, 0x21, 0x00


	//----- nvinfo : EIATTR_KPARAM_INFO
	.align		4
.L_19:
        /*0048*/ 	.byte	0x04, 0x17
        /*004a*/ 	.short	(.L_21 - .L_20)
.L_20:
        /*004c*/ 	.word	0x00000000
        /*0050*/ 	.short	0x0008
        /*0052*/ 	.short	0x003c
        /*0054*/ 	.byte	0x00, 0xf0, 0x11, 0x00


	//----- nvinfo : EIATTR_KPARAM_INFO
	.align		4
.L_21:
        /*0058*/ 	.byte	0x04, 0x17
        /*005a*/ 	.short	(.L_23 - .L_22)
.L_22:
        /*005c*/ 	.word	0x00000000
        /*0060*/ 	.short	0x0007
        /*0062*/ 	.short	0x0038
        /*0064*/ 	.byte	0x00, 0xf0, 0x11, 0x00


	//----- nvinfo : EIATTR_KPARAM_INFO
	.align		4
.L_23:
        /*0068*/ 	.byte	0x04, 0x17
        /*006a*/ 	.short	(.L_25 - .L_24)
.L_24:
        /*006c*/ 	.word	0x00000000
        /*0070*/ 	.short	0x0006
        /*0072*/ 	.short	0x0030
        /*0074*/ 	.byte	0x00, 0xf0, 0x21, 0x00


	//----- nvinfo : EIATTR_KPARAM_INFO
	.align		4
.L_25:
        /*0078*/ 	.byte	0x04, 0x17
        /*007a*/ 	.short	(.L_27 - .L_26)
.L_26:
        /*007c*/ 	.word	0x00000000
        /*0080*/ 	.short	0x0005
        /*0082*/ 	.short	0x0028
        /*0084*/ 	.byte	0x00, 0xf0, 0x21, 0x00


	//----- nvinfo : EIATTR_KPARAM_INFO
	.align		4
.L_27:
        /*0088*/ 	.byte	0x04, 0x17
        /*008a*/ 	.short	(.L_29 - .L_28)
.L_28:
        /*008c*/ 	.word	0x00000000
        /*0090*/ 	.short	0x0004
        /*0092*/ 	.short	0x0020
        /*0094*/ 	.byte	0x00, 0xf5, 0x21, 0x00


	//----- nvinfo : EIATTR_KPARAM_INFO
	.align		4
.L_29:
        /*0098*/ 	.byte	0x04, 0x17
        /*009a*/ 	.short	(.L_31 - .L_30)
.L_30:
        /*009c*/ 	.word	0x00000000
        /*00a0*/ 	.short	0x0003
        /*00a2*/ 	.short	0x0018
        /*00a4*/ 	.byte	0x00, 0xf5, 0x21, 0x00


	//----- nvinfo : EIATTR_KPARAM_INFO
	.align		4
.L_31:
        /*00a8*/ 	.byte	0x04, 0x17
        /*00aa*/ 	.short	(.L_33 - .L_32)
.L_32:
        /*00ac*/ 	.word	0x00000000
        /*00b0*/ 	.short	0x0002
        /*00b2*/ 	.short	0x0010
        /*00b4*/ 	.byte	0x00, 0xf5, 0x21, 0x00


	//----- nvinfo : EIATTR_KPARAM_INFO
	.align		4
.L_33:
        /*00b8*/ 	.byte	0x04, 0x17
        /*00ba*/ 	.short	(.L_35 - .L_34)
.L_34:
        /*00bc*/ 	.word	0x00000000
        /*00c0*/ 	.short	0x0001
        /*00c2*/ 	.short	0x0008
        /*00c4*/ 	.byte	0x00, 0xf5, 0x21, 0x00


	//----- nvinfo : EIATTR_KPARAM_INFO
	.align		4
.L_35:
        /*00c8*/ 	.byte	0x04, 0x17
        /*00ca*/ 	.short	(.L_37 - .L_36)
.L_36:
        /*00cc*/ 	.word	0x00000000
        /*00d0*/ 	.short	0x0000
        /*00d2*/ 	.short	0x0000
        /*00d4*/ 	.byte	0x00, 0xf5, 0x21, 0x00


	//----- nvinfo : EIATTR_SPARSE_MMA_MASK
	.align		4
.L_37:
        /*00d8*/ 	.byte	0x03, 0x50
        /*00da*/ 	.short	0x0000


	//----- nvinfo : EIATTR_MAXREG_COUNT
	.align		4
        /*00dc*/ 	.byte	0x03, 0x1b
        /*00de*/ 	.short	0x00ff


	//----- nvinfo : EIATTR_MERCURY_ISA_VERSION
	.align		4
        /*00e0*/ 	.byte	0x03, 0x5f
        /*00e2*/ 	.short	0x0101


	//----- nvinfo : EIATTR_VRC_CTA_INIT_COUNT
	.align		4
        /*00e4*/ 	.byte	0x02, 0x4a
	.zero		1
	.zero		1


	//----- nvinfo : EIATTR_EXIT_INSTR_OFFSETS
	.align		4
        /*00e8*/ 	.byte	0x04, 0x1c
        /*00ea*/ 	.short	(.L_39 - .L_38)


	//   ....[0]....
.L_38:
        /*00ec*/ 	.word	0x000000b0


	//   ....[1]....
        /*00f0*/ 	.word	0x00000da0


	//   ....[2]....
        /*00f4*/ 	.word	0x00001ae0


	//   ....[3]....
        /*00f8*/ 	.word	0x000020a0


	//----- nvinfo : EIATTR_CRS_STACK_SIZE
	.align		4
.L_39:
        /*00fc*/ 	.byte	0x04, 0x1e
        /*00fe*/ 	.short	(.L_41 - .L_40)
.L_40:
        /*0100*/ 	.word	0x00000000


	//----- nvinfo : EIATTR_CBANK_PARAM_SIZE
	.align		4
.L_41:
        /*0104*/ 	.byte	0x03, 0x19
        /*0106*/ 	.short	0x0060


	//----- nvinfo : EIATTR_PARAM_CBANK
	.align		4
        /*0108*/ 	.byte	0x04, 0x0a
        /*010a*/ 	.short	(.L_43 - .L_42)
	.align		4
.L_42:
        /*010c*/ 	.word	index@(.nv.constant0._Z20cuda_PSFSample3DBlobPKdS0_S0_S0_S0_ddiiPKiS0_iPf)
        /*0110*/ 	.short	0x0380
        /*0112*/ 	.short	0x0060


	//----- nvinfo : EIATTR_SW_WAR
	.align		4
.L_43:
        /*0114*/ 	.byte	0x04, 0x36
        /*0116*/ 	.short	(.L_45 - .L_44)
.L_44:
        /*0118*/ 	.word	0x00000008
.L_45:


//--------------------- .nv.callgraph             --------------------------
	.section	.nv.callgraph,"",@"SHT_CUDA_CALLGRAPH"
	.align	4
	.sectionentsize	8
	.align		4
        /*0000*/ 	.word	0x00000000
	.align		4
        /*0004*/ 	.word	0xffffffff
	.align		4
        /*0008*/ 	.word	0x00000000
	.align		4
        /*000c*/ 	.word	0xfffffffe
	.align		4
        /*0010*/ 	.word	0x00000000
	.align		4
        /*0014*/ 	.word	0xfffffffd
	.align		4
        /*0018*/ 	.word	0x00000000
	.align		4
        /*001c*/ 	.word	0xfffffffc


//--------------------- .text._Z20cuda_PSFSample3DBlobPKdS0_S0_S0_S0_ddiiPKiS0_iPf --------------------------
	.section	.text._Z20cuda_PSFSample3DBlobPKdS0_S0_S0_S0_ddiiPKiS0_iPf,"ax",@progbits
	.align	128
        .global         _Z20cuda_PSFSample3DBlobPKdS0_S0_S0_S0_ddiiPKiS0_iPf
        .type           _Z20cuda_PSFSample3DBlobPKdS0_S0_S0_S0_ddiiPKiS0_iPf,@function
        .size           _Z20cuda_PSFSample3DBlobPKdS0_S0_S0_S0_ddiiPKiS0_iPf,(.L_x_21 - _Z20cuda_PSFSample3DBlobPKdS0_S0_S0_S0_ddiiPKiS0_iPf)
        .other          _Z20cuda_PSFSample3DBlobPKdS0_S0_S0_S0_ddiiPKiS0_iPf,@"STO_CUDA_ENTRY STV_DEFAULT"
_Z20cuda_PSFSample3DBlobPKdS0_S0_S0_S0_ddiiPKiS0_iPf:
.text._Z20cuda_PSFSample3DBlobPKdS0_S0_S0_S0_ddiiPKiS0_iPf:
[----:B------:R-:W-:Y:S01]  /*0000*/  LDC R1, c[0x0][0x37c] ;  /* 0x0000df00ff017b82 */ /* 0x000fe20000000800 */
[----:B------:R-:W0:Y:S01]  /*0010*/  S2R R3, SR_TID.X ;  /* 0x0000000000037919 */ /* 0x000e220000002100 */
[----:B------:R-:W1:Y:S01]  /*0020*/  LDCU UR4, c[0x0][0x3b8] ;  /* 0x00007700ff0477ac */ /* 0x000e620008000800 */
[----:B------:R-:W0:Y:S01]  /*0030*/  S2R R0, SR_CTAID.X ;  /* 0x0000000000007919 */ /* 0x000e220000002500 */
[----:B------:R-:W0:Y:S01]  /*0040*/  LDCU UR6, c[0x0][0x360] ;  /* 0x00006c00ff0677ac */ /* 0x000e220008000800 */
[----:B------:R-:W2:Y:S01]  /*0050*/  LDCU UR5, c[0x0][0x3d0] ;  /* 0x00007a00ff0577ac */ /* 0x000ea20008000800 */
[----:B-1----:R-:W-:-:S04]  /*0060*/  UIMAD UR4, UR4, UR4, URZ ;  /* 0x00000004040472a4 */ /* 0x002fc8000f8e02ff */
[----:B--2---:R-:W-:Y:S01]  /*0070*/  UIMAD UR5, UR4, UR5, URZ ;  /* 0x00000005040572a4 */ /* 0x004fe2000f8e02ff */
[----:B0-----:R-:W-:-:S04]  /*0080*/  IMAD R3, R0, UR6, R3 ;  /* 0x0000000600037c24 */ /* 0x001fc8000f8e0203 */
[----:B------:R-:W-:-:S05]  /*0090*/  IMAD R0, R3, UR4, RZ ;  /* 0x0000000403007c24 */ /* 0x000fca000f8e02ff */
[----:B------:R-:W-:-:S13]  /*00a0*/  ISETP.GE.AND P0, PT, R0, UR5, PT ;  /* 0x0000000500007c0c */ /* 0x000fda000bf06270 */
[----:B------:R-:W-:Y:S05]  /*00b0*/  @P0 EXIT ;  /* 0x000000000000094d */ /* 0x000fea0003800000 */
[----:B------:R-:W0:Y:S01]  /*00c0*/  LDC.64 R4, c[0x0][0x3c0] ;  /* 0x0000f000ff047b82 */ /* 0x000e220000000a00 */
[----:B------:R-:W0:Y:S07]  /*00d0*/  LDCU.64 UR12, c[0x0][0x358] ;  /* 0x00006b00ff0c77ac */ /* 0x000e2e0008000a00 */
[----:B------:R-:W1:Y:S08]  /*00e0*/  LDC.64 R14, c[0x0][0x380] ;  /* 0x0000e000ff0e7b82 */ /* 0x000e700000000a00 */
[----:B------:R-:W2:Y:S01]  /*00f0*/  LDC.64 R8, c[0x0][0x3a8] ;  /* 0x0000ea00ff087b82 */ /* 0x000ea20000000a00 */
[----:B0-----:R-:W3:Y:S04]  /*0100*/  LDG.E R6, desc[UR12][R4.64] ;  /* 0x0000000c04067981 */ /* 0x001ee8000c1e1900 */
[----:B------:R-:W4:Y:S01]  /*0110*/  LDG.E R2, desc[UR12][R4.64+0x4] ;  /* 0x0000040c04027981 */ /* 0x000f22000c1e1900 */
[----:B-1----:R-:W-:-:S03]  /*0120*/  IMAD.WIDE.U32 R14, R3, 0x8, R14 ;  /* 0x00000008030e7825 */ /* 0x002fc600078e000e */
[----:B------:R0:W5:Y:S04]  /*0130*/  LDG.E R7, desc[UR12][R4.64+0x8] ;  /* 0x0000080c04077981 */ /* 0x000168000c1e1900 */
[----:B------:R-:W5:Y:S01]  /*0140*/  LDG.E.64 R14, desc[UR12][R14.64] ;  /* 0x0000000c0e0e7981 */ /* 0x000f62000c1e1b00 */
[----:B--2---:R-:W-:-:S06]  /*0150*/  DADD R8, R8, R8 ;  /* 0x0000000008087229 */ /* 0x004fcc0000000008 */
[----:B------:R-:W1:Y:S04]  /*0160*/  MUFU.RCP64H R11, R9 ;  /* 0x00000009000b7308 */ /* 0x000e680000001800 */
[----:B------:R-:W-:-:S05]  /*0170*/  VIADD R10, R9, 0x300402 ;  /* 0x00300402090a7836 */ /* 0x000fca0000000000 */
[----:B------:R-:W-:Y:S01]  /*0180*/  FSETP.GEU.AND P0, PT, |R10|, 5.8789094863358348022e-39, PT ;  /* 0x004004020a00780b */ /* 0x000fe20003f0e200 */
[----:B-1----:R-:W-:-:S08]  /*0190*/  DFMA R12, -R8, R10, 1 ;  /* 0x3ff00000080c742b */ /* 0x002fd0000000010a */
[----:B------:R-:W-:-:S08]  /*01a0*/  DFMA R12, R12, R12, R12 ;  /* 0x0000000c0c0c722b */ /* 0x000fd0000000000c */
[----:B------:R-:W-:-:S08]  /*01b0*/  DFMA R12, R10, R12, R10 ;  /* 0x0000000c0a0c722b */ /* 0x000fd0000000000a */
[----:B------:R-:W-:-:S08]  /*01c0*/  DFMA R16, -R8, R12, 1 ;  /* 0x3ff000000810742b */ /* 0x000fd0000000010c */
[----:B------:R-:W-:Y:S01]  /*01d0*/  DFMA R12, R12, R16, R12 ;  /* 0x000000100c0c722b */ /* 0x000fe2000000000c */
[----:B---3--:R-:W-:-:S13]  /*01e0*/  R2UR UR10, R6 ;  /* 0x00000000060a72ca */ /* 0x008fda00000e0000 */
[----:B----4-:R-:W-:Y:S01]  /*01f0*/  IMAD R2, R2, UR10, RZ ;  /* 0x0000000a02027c24 */ /* 0x010fe2000f8e02ff */
[----:B0-----:R-:W-:Y:S06]  /*0200*/  @P0 BRA `(.L_x_0) ;  /* 0x0000000000200947 */ /* 0x001fec0003800000 */
[----:B------:R-:W-:Y:S01]  /*0210*/  LOP3.LUT R4, R9, 0x7fffffff, RZ, 0xc0, !PT ;  /* 0x7fffffff09047812 */ /* 0x000fe200078ec0ff */
[----:B------:R-:W-:Y:S01]  /*0220*/  IMAD.MOV.U32 R17, RZ, RZ, R8 ;  /* 0x000000ffff117224 */ /* 0x000fe200078e0008 */
[----:B------:R-:W-:Y:S01]  /*0230*/  MOV R6, 0x270 ;  /* 0x0000027000067802 */ /* 0x000fe20000000f00 */
[----:B------:R-:W-:Y:S01]  /*0240*/  IMAD.MOV.U32 R5, RZ, RZ, R9 ;  /* 0x000000ffff057224 */ /* 0x000fe200078e0009 */
[----:B------:R-:W-:-:S07]  /*0250*/  IADD3 R28, PT, PT, R4, -0x100000, RZ ;  /* 0xfff00000041c7810 */ /* 0x000fce0007ffe0ff */
[----:B-----5:R-:W-:Y:S05]  /*0260*/  CALL.REL.NOINC `($__internal_0_$__cuda_sm20_dblrcp_rn_slowpath_v3) ;  /* 0x0000001c00907944 */ /* 0x020fea0003c00000 */
[----:B------:R-:W-:Y:S02]  /*0270*/  IMAD.MOV.U32 R12, RZ, RZ, R26 ;  /* 0x000000ffff0c7224 */ /* 0x000fe400078e001a */
[----:B------:R-:W-:-:S07]  /*0280*/  IMAD.MOV.U32 R13, RZ, RZ, R27 ;  /* 0x000000ffff0d7224 */ /* 0x000fce00078e001b */
.L_x_0:
[----:B------:R-:W0:Y:S01]  /*0290*/  LDC.64 R20, c[0x0][0x390] ;  /* 0x0000e400ff147b82 */ /* 0x000e220000000a00 */
[----:B------:R-:W1:Y:S07]  /*02a0*/  LDCU UR5, c[0x0][0x3b4] ;  /* 0x00007680ff0577ac */ /* 0x000e6e0008000800 */
[----:B------:R-:W2:Y:S08]  /*02b0*/  LDC.64 R16, c[0x0][0x388] ;  /* 0x0000e200ff107b82 */ /* 0x000eb00000000a00 */
[----:B------:R-:W3:Y:S01]  /*02c0*/  LDC.64 R8, c[0x0][0x398] ;  /* 0x0000e600ff087b82 */ /* 0x000ee20000000a00 */
[----:B0-----:R-:W-:-:S07]  /*02d0*/  IMAD.WIDE.U32 R20, R3, 0x8, R20 ;  /* 0x0000000803147825 */ /* 0x001fce00078e0014 */
[----:B------:R-:W0:Y:S01]  /*02e0*/  LDC.64 R10, c[0x0][0x3a0] ;  /* 0x0000e800ff0a7b82 */ /* 0x000e220000000a00 */
[----:B------:R-:W4:Y:S01]  /*02f0*/  LDG.E.64 R20, desc[UR12][R20.64] ;  /* 0x0000000c14147981 */ /* 0x000f22000c1e1b00 */
[----:B--2---:R-:W-:-:S06]  /*0300*/  IMAD.WIDE.U32 R16, R3, 0x8, R16 ;  /* 0x0000000803107825 */ /* 0x004fcc00078e0010 */
[----:B------:R-:W2:Y:S01]  /*0310*/  LDC.64 R26, c[0x0][0x3b0] ;  /* 0x0000ec00ff1a7b82 */ /* 0x000ea20000000a00 */
[----:B------:R-:W4:Y:S01]  /*0320*/  LDG.E.64 R16, desc[UR12][R16.64] ;  /* 0x0000000c10107981 */ /* 0x000f22000c1e1b00 */
[----:B---3--:R-:W-:-:S06]  /*0330*/  IMAD.WIDE.U32 R8, R3, 0x8, R8 ;  /* 0x0000000803087825 */ /* 0x008fcc00078e0008 */
[----:B------:R-:W5:Y:S01]  /*0340*/  LDG.E.64 R8, desc[UR12][R8.64] ;  /* 0x0000000c08087981 */ /* 0x000f62000c1e1b00 */
[----:B0-----:R-:W-:-:S06]  /*0350*/  IMAD.WIDE.U32 R10, R3, 0x8, R10 ;  /* 0x00000008030a7825 */ /* 0x001fcc00078e000a */
[----:B------:R-:W5:Y:S01]  /*0360*/  LDG.E.64 R10, desc[UR12][R10.64] ;  /* 0x0000000c0a0a7981 */ /* 0x000f62000c1e1b00 */
[----:B-1----:R-:W2:Y:S01]  /*0370*/  MUFU.RCP64H R5, UR5 ;  /* 0x0000000500057d08 */ /* 0x002ea20008001800 */
[----:B------:R-:W-:-:S06]  /*0380*/  IMAD.MOV.U32 R4, RZ, RZ, 0x1 ;  /* 0x00000001ff047424 */ /* 0x000fcc00078e00ff */
[----:B--2---:R-:W-:-:S08]  /*0390*/  DFMA R22, R4, -R26, 1 ;  /* 0x3ff000000416742b */ /* 0x004fd0000000081a */
[----:B------:R-:W-:-:S08]  /*03a0*/  DFMA R22, R22, R22, R22 ;  /* 0x000000161616722b */ /* 0x000fd00000000016 */
[----:B------:R-:W-:-:S08]  /*03b0*/  DFMA R4, R4, R22, R4 ;  /* 0x000000160404722b */ /* 0x000fd00000000004 */
[----:B------:R-:W-:-:S08]  /*03c0*/  DFMA R24, R4, -R26, 1 ;  /* 0x3ff000000418742b */ /* 0x000fd0000000081a */
[----:B------:R-:W-:Y:S01]  /*03d0*/  DFMA R4, R4, R24, R4 ;  /* 0x000000180404722b */ /* 0x000fe20000000004 */
[----:B------:R-:W-:Y:S01]  /*03e0*/  BSSY.RECONVERGENT B0, `(.L_x_1) ;  /* 0x0000017000007945 */ /* 0x000fe20003800200 */
[----:B-----5:R-:W-:Y:S01]  /*03f0*/  DADD R14, R14, R12 ;  /* 0x000000000e0e7229 */ /* 0x020fe2000000000c */
[----:B----4-:R-:W0:Y:S02]  /*0400*/  FRND.F64.FLOOR R18, R20 ;  /* 0x0000001400127313 */ /* 0x010e240000305800 */
[----:B0-----:R-:W-:-:S08]  /*0410*/  DADD R18, R20, -R18 ;  /* 0x0000000014127229 */ /* 0x001fd00000000812 */
[----:B------:R-:W-:-:S10]  /*0420*/  DMUL R22, R18, R26 ;  /* 0x0000001a12167228 */ /* 0x000fd40000000000 */
[----:B------:R-:W0:Y:S02]  /*0430*/  FRND.F64.FLOOR R22, R22 ;  /* 0x0000001600167313 */ /* 0x000e240000305800 */
[----:B0-----:R-:W-:-:S08]  /*0440*/  DMUL R24, R22, R4 ;  /* 0x0000000416187228 */ /* 0x001fd00000000000 */
[----:B------:R-:W-:-:S08]  /*0450*/  DFMA R26, R24, -R26, R22 ;  /* 0x8000001a181a722b */ /* 0x000fd00000000016 */
[----:B------:R-:W-:Y:S01]  /*0460*/  DFMA R4, R4, R26, R24 ;  /* 0x0000001a0404722b */ /* 0x000fe20000000018 */
[----:B------:R-:W-:-:S09]  /*0470*/  FSETP.GEU.AND P1, PT, |R23|, 6.5827683646048100446e-37, PT ;  /* 0x036000001700780b */ /* 0x000fd20003f2e200 */
[----:B------:R-:W-:-:S05]  /*0480*/  FFMA R3, RZ, UR5, R5 ;  /* 0x00000005ff037c23 */ /* 0x000fca0008000005 */
[----:B------:R-:W-:Y:S01]  /*0490*/  FSETP.GT.AND P0, PT, |R3|, 1.469367938527859385e-39, PT ;  /* 0x001000000300780b */ /* 0x000fe20003f04200 */
[----:B------:R-:W-:-:S12]  /*04a0*/  DADD R12, R16, R12 ;  /* 0x00000000100c7229 */ /* 0x000fd8000000000c */
[----:B------:R-:W-:Y:S05]  /*04b0*/  @P0 BRA P1, `(.L_x_2) ;  /* 0x0000000000240947 */ /* 0x000fea0000800000 */
[----:B------:R-:W0:Y:S01]  /*04c0*/  LDCU.64 UR6, c[0x0][0x3b0] ;  /* 0x00007600ff0677ac */ /* 0x000e220008000a00 */
[----:B------:R-:W-:Y:S01]  /*04d0*/  MOV R28, R22 ;  /* 0x00000016001c7202 */ /* 0x000fe20000000f00 */
[----:B------:R-:W-:Y:S01]  /*04e0*/  IMAD.MOV.U32 R29, RZ, RZ, R23 ;  /* 0x000000ffff1d7224 */ /* 0x000fe200078e0017 */
[----:B------:R-:W-:Y:S01]  /*04f0*/  MOV R4, 0x530 ;  /* 0x0000053000047802 */ /* 0x000fe20000000f00 */
[----:B0-----:R-:W-:Y:S02]  /*0500*/  IMAD.U32 R26, RZ, RZ, UR6 ;  /* 0x00000006ff1a7e24 */ /* 0x001fe4000f8e00ff */
[----:B------:R-:W-:-:S07]  /*0510*/  IMAD.U32 R27, RZ, RZ, UR7 ;  /* 0x00000007ff1b7e24 */ /* 0x000fce000f8e00ff */
[----:B------:R-:W-:Y:S05]  /*0520*/  CALL.REL.NOINC `($__internal_1_$__cuda_sm20_div_rn_f64_full) ;  /* 0x0000001c007c7944 */ /* 0x000fea0003c00000 */
[----:B------:R-:W-:Y:S01]  /*0530*/  MOV R4, R24 ;  /* 0x0000001800047202 */ /* 0x000fe20000000f00 */
[----:B------:R-:W-:-:S07]  /*0540*/  IMAD.MOV.U32 R5, RZ, RZ, R25 ;  /* 0x000000ffff057224 */ /* 0x000fce00078e0019 */
.L_x_2:
[----:B------:R-:W-:Y:S05]  /*0550*/  BSYNC.RECONVERGENT B0 ;  /* 0x0000000000007941 */ /* 0x000fea0003800200 */
.L_x_1:
[----:B------:R-:W0:Y:S01]  /*0560*/  LDCU UR5, c[0x0][0x3ac] ;  /* 0x00007580ff0577ac */ /* 0x000e220008000800 */
[----:B------:R-:W1:Y:S01]  /*0570*/  LDC.64 R22, c[0x0][0x3a8] ;  /* 0x0000ea00ff167b82 */ /* 0x000e620000000a00 */
[----:B------:R-:W2:Y:S01]  /*0580*/  FRND.F64.FLOOR R38, R14 ;  /* 0x0000000e00267313 */ /* 0x000ea20000305800 */
[----:B------:R-:W-:Y:S01]  /*0590*/  IMAD.MOV.U32 R16, RZ, RZ, 0x1 ;  /* 0x00000001ff107424 */ /* 0x000fe200078e00ff */
[----:B------:R-:W-:Y:S01]  /*05a0*/  I2FP.F32.S32 R7, R7 ;  /* 0x0000000700077245 */ /* 0x000fe20000201400 */
[----:B------:R-:W3:Y:S01]  /*05b0*/  LDCU.64 UR6, c[0x0][0x3b0] ;  /* 0x00007600ff0677ac */ /* 0x000ee20008000a00 */
[----:B------:R-:W-:Y:S01]  /*05c0*/  DADD R18, R18, -R4 ;  /* 0x0000000012127229 */ /* 0x000fe20000000804 */
[----:B------:R-:W-:Y:S01]  /*05d0*/  IMAD.MOV.U32 R27, RZ, RZ, 0x3fe00000 ;  /* 0x3fe00000ff1b7424 */ /* 0x000fe200078e00ff */
[----:B------:R-:W-:Y:S01]  /*05e0*/  MOV R26, RZ ;  /* 0x000000ff001a7202 */ /* 0x000fe20000000f00 */
[----:B------:R-:W-:Y:S01]  /*05f0*/  FMUL R3, R7, 0.5 ;  /* 0x3f00000007037820 */ /* 0x000fe20000400000 */
[----:B------:R-:W-:Y:S01]  /*0600*/  FRND.F64.FLOOR R28, R12 ;  /* 0x0000000c001c7313 */ /* 0x000fe20000305800 */
[----:B------:R-:W-:Y:S03]  /*0610*/  BSSY.RECONVERGENT B0, `(.L_x_3) ;  /* 0x0000025000007945 */ /* 0x000fe60003800200 */
[----:B------:R-:W-:-:S02]  /*0620*/  DADD R20, R20, -R18 ;  /* 0x0000000014147229 */ /* 0x000fc40000000812 */
[----:B--2---:R-:W-:Y:S02]  /*0630*/  DADD R38, R14, -R38 ;  /* 0x000000000e267229 */ /* 0x004fe40000000826 */
[----:B0-----:R-:W1:Y:S08]  /*0640*/  MUFU.RCP64H R17, UR5 ;  /* 0x0000000500117d08 */ /* 0x001e700008001800 */
[----:B------:R-:W0:Y:S01]  /*0650*/  FRND.CEIL R3, R3 ;  /* 0x0000000300037307 */ /* 0x000e220000209000 */
[----:B-1----:R-:W-:-:S08]  /*0660*/  DFMA R24, R16, -R22, 1 ;  /* 0x3ff000001018742b */ /* 0x002fd00000000816 */
[----:B------:R-:W-:-:S08]  /*0670*/  DFMA R24, R24, R24, R24 ;  /* 0x000000181818722b */ /* 0x000fd00000000018 */
[----:B------:R-:W-:Y:S02]  /*0680*/  DFMA R16, R16, R24, R16 ;  /* 0x000000181010722b */ /* 0x000fe40000000010 */
[----:B------:R-:W-:-:S06]  /*0690*/  DMUL R24, R38, R22 ;  /* 0x0000001626187228 */ /* 0x000fcc0000000000 */
[----:B------:R-:W-:-:S04]  /*06a0*/  DFMA R6, R16, -R22, 1 ;  /* 0x3ff000001006742b */ /* 0x000fc80000000816 */
[----:B------:R-:W1:Y:S04]  /*06b0*/  FRND.F64.FLOOR R24, R24 ;  /* 0x0000001800187313 */ /* 0x000e680000305800 */
[----:B------:R-:W-:Y:S02]  /*06c0*/  DFMA R4, R16, R6, R16 ;  /* 0x000000061004722b */ /* 0x000fe40000000010 */
[----:B---3--:R-:W-:Y:S02]  /*06d0*/  DMUL R16, R20, UR6 ;  /* 0x0000000614107c28 */ /* 0x008fe40008000000 */
[----:B0-----:R-:W0:Y:S04]  /*06e0*/  F2F.F64.F32 R6, R3 ;  /* 0x0000000300067310 */ /* 0x001e280000201800 */
[----:B-1----:R-:W-:-:S04]  /*06f0*/  DMUL R30, R24, R4 ;  /* 0x00000004181e7228 */ /* 0x002fc80000000000 */
[----:B------:R-:W-:Y:S02]  /*0700*/  LOP3.LUT R27, R27, 0x80000000, R17, 0xb8, !PT ;  /* 0x800000001b1b7812 */ /* 0x000fe400078eb811 */
[----:B------:R-:W-:-:S04]  /*0710*/  FSETP.GEU.AND P1, PT, |R25|, 6.5827683646048100446e-37, PT ;  /* 0x036000001900780b */ /* 0x000fc80003f2e200 */
[----:B------:R-:W-:Y:S01]  /*0720*/  DADD.RZ R16, R16, R26 ;  /* 0x0000000010107229 */ /* 0x000fe2000000c01a */
[----:B0-----:R0:W1:Y:S01]  /*0730*/  F2I.F64.TRUNC R7, R6 ;  /* 0x0000000600077311 */ /* 0x001062000030d100 */
[----:B------:R-:W-:-:S08]  /*0740*/  DFMA R20, R30, -R22, R24 ;  /* 0x800000161e14722b */ /* 0x000fd00000000018 */
[----:B------:R-:W-:Y:S01]  /*0750*/  DFMA R4, R4, R20, R30 ;  /* 0x000000140404722b */ /* 0x000fe2000000001e */
[----:B------:R0:W2:Y:S01]  /*0760*/  F2I.F64.TRUNC R16, R16 ;  /* 0x0000001000107311 */ /* 0x0000a2000030d100 */
[----:B------:R-:W-:-:S08]  /*0770*/  DADD R20, R12, -R28 ;  /* 0x000000000c147229 */ /* 0x000fd0000000081c */
[----:B------:R-:W-:Y:S01]  /*0780*/  DMUL R22, R20, R22 ;  /* 0x0000001614167228 */ /* 0x000fe20000000000 */
[----:B------:R-:W-:-:S05]  /*0790*/  FFMA R3, RZ, UR5, R5 ;  /* 0x00000005ff037c23 */ /* 0x000fca0008000005 */
[----:B------:R-:W-:-:S04]  /*07a0*/  FSETP.GT.AND P0, PT, |R3|, 1.469367938527859385e-39, PT ;  /* 0x001000000300780b */ /* 0x000fc80003f04200 */
[----:B------:R-:W3:Y:S09]  /*07b0*/  FRND.F64.FLOOR R22, R22 ;  /* 0x0000001600167313 */ /* 0x000ef20000305800 */
[----:B012---:R-:W-:Y:S05]  /*07c0*/  @P0 BRA P1, `(.L_x_4) ;  /* 0x0000000000240947 */ /* 0x007fea0000800000 */
[----:B------:R-:W0:Y:S01]  /*07d0*/  LDCU.64 UR6, c[0x0][0x3a8] ;  /* 0x00007500ff0677ac */ /* 0x000e220008000a00 */
[----:B------:R-:W-:Y:S01]  /*07e0*/  IMAD.MOV.U32 R28, RZ, RZ, R24 ;  /* 0x000000ffff1c7224 */ /* 0x000fe200078e0018 */
[----:B------:R-:W-:Y:S01]  /*07f0*/  MOV R4, 0x840 ;  /* 0x0000084000047802 */ /* 0x000fe20000000f00 */
[----:B------:R-:W-:Y:S02]  /*0800*/  IMAD.MOV.U32 R29, RZ, RZ, R25 ;  /* 0x000000ffff1d7224 */ /* 0x000fe400078e0019 */
[----:B0-----:R-:W-:Y:S01]  /*0810*/  IMAD.U32 R26, RZ, RZ, UR6 ;  /* 0x00000006ff1a7e24 */ /* 0x001fe2000f8e00ff */
[----:B------:R-:W-:-:S07]  /*0820*/  MOV R27, UR7 ;  /* 0x00000007001b7c02 */ /* 0x000fce0008000f00 */
[----:B---3--:R-:W-:Y:S05]  /*0830*/  CALL.REL.NOINC `($__internal_1_$__cuda_sm20_div_rn_f64_full) ;  /* 0x0000001800b87944 */ /* 0x008fea0003c00000 */
[----:B------:R-:W-:Y:S02]  /*0840*/  IMAD.MOV.U32 R4, RZ, RZ, R24 ;  /* 0x000000ffff047224 */ /* 0x000fe400078e0018 */
[----:B------:R-:W-:-:S07]  /*0850*/  IMAD.MOV.U32 R5, RZ, RZ, R25 ;  /* 0x000000ffff057224 */ /* 0x000fce00078e0019 */
.L_x_4:
[----:B------:R-:W-:Y:S05]  /*0860*/  BSYNC.RECONVERGENT B0 ;  /* 0x0000000000007941 */ /* 0x000fea0003800200 */
.L_x_3:
[----:B------:R-:W0:Y:S01]  /*0870*/  LDCU UR5, c[0x0][0x3ac] ;  /* 0x00007580ff0577ac */ /* 0x000e220008000800 */
[----:B------:R-:W1:Y:S01]  /*0880*/  LDC.64 R26, c[0x0][0x3a8] ;  /* 0x0000ea00ff1a7b82 */ /* 0x000e620000000a00 */
[----:B------:R-:W-:Y:S01]  /*0890*/  IMAD.MOV.U32 R24, RZ, RZ, 0x1 ;  /* 0x00000001ff187424 */ /* 0x000fe200078e00ff */
[----:B---3--:R-:W-:Y:S01]  /*08a0*/  FSETP.GEU.AND P1, PT, |R23|, 6.5827683646048100446e-37, PT ;  /* 0x036000001700780b */ /* 0x008fe20003f2e200 */
[----:B------:R-:W-:Y:S01]  /*08b0*/  BSSY.RECONVERGENT B0, `(.L_x_5) ;  /* 0x0000015000007945 */ /* 0x000fe20003800200 */
[----:B------:R-:W-:Y:S01]  /*08c0*/  DADD R38, R38, -R4 ;  /* 0x0000000026267229 */ /* 0x000fe20000000804 */
[----:B0-----:R-:W1:Y:S02]  /*08d0*/  MUFU.RCP64H R25, UR5 ;  /* 0x0000000500197d08 */ /* 0x001e640008001800 */
[----:B-1----:R-:W-:-:S08]  /*08e0*/  DFMA R28, R24, -R26, 1 ;  /* 0x3ff00000181c742b */ /* 0x002fd0000000081a */
[----:B------:R-:W-:-:S08]  /*08f0*/  DFMA R28, R28, R28, R28 ;  /* 0x0000001c1c1c722b */ /* 0x000fd0000000001c */
[----:B------:R-:W-:-:S08]  /*0900*/  DFMA R28, R24, R28, R24 ;  /* 0x0000001c181c722b */ /* 0x000fd00000000018 */
[----:B------:R-:W-:-:S08]  /*0910*/  DFMA R24, R28, -R26, 1 ;  /* 0x3ff000001c18742b */ /* 0x000fd0000000081a */
[----:B------:R-:W-:-:S08]  /*0920*/  DFMA R28, R28, R24, R28 ;  /* 0x000000181c1c722b */ /* 0x000fd0000000001c */
[----:B------:R-:W-:-:S08]  /*0930*/  DMUL R24, R22, R28 ;  /* 0x0000001c16187228 */ /* 0x000fd00000000000 */
[----:B------:R-:W-:-:S08]  /*0940*/  DFMA R26, R24, -R26, R22 ;  /* 0x8000001a181a722b */ /* 0x000fd00000000016 */
[----:B------:R-:W-:-:S10]  /*0950*/  DFMA R24, R28, R26, R24 ;  /* 0x0000001a1c18722b */ /* 0x000fd40000000018 */
[----:B------:R-:W-:-:S05]  /*0960*/  FFMA R3, RZ, UR5, R25 ;  /* 0x00000005ff037c23 */ /* 0x000fca0008000019 */
[----:B------:R-:W-:-:S13]  /*0970*/  FSETP.GT.AND P0, PT, |R3|, 1.469367938527859385e-39, PT ;  /* 0x001000000300780b */ /* 0x000fda0003f04200 */
        /* <DEDUP_REMOVED lines=8> */
.L_x_6:
[----:B------:R-:W-:Y:S05]  /*0a00*/  BSYNC.RECONVERGENT B0 ;  /* 0x0000000000007941 */ /* 0x000fea0003800200 */
.L_x_5:
[----:B------:R-:W0:Y:S01]  /*0a10*/  LDC R3, c[0x0][0x3ac] ;  /* 0x0000eb00ff037b82 */ /* 0x000e220000000800 */
[----:B------:R-:W1:Y:S01]  /*0a20*/  LDCU UR5, c[0x0][0x3bc] ;  /* 0x00007780ff0577ac */ /* 0x000e620008000800 */
[----:B------:R-:W-:Y:S02]  /*0a30*/  DADD R24, R20, -R24 ;  /* 0x0000000014187229 */ /* 0x000fe40000000818 */
[----:B------:R-:W-:-:S04]  /*0a40*/  DADD R20, R14, -R38 ;  /* 0x000000000e147229 */ /* 0x000fc80000000826 */
[----:B------:R-:W2:Y:S02]  /*0a50*/  LDC.64 R22, c[0x0][0x3a8] ;  /* 0x0000ea00ff167b82 */ /* 0x000ea40000000a00 */
[----:B------:R-:W-:Y:S01]  /*0a60*/  DADD R14, R12, -R24 ;  /* 0x000000000c0e7229 */ /* 0x000fe20000000818 */
[----:B------:R-:W-:Y:S08]  /*0a70*/  I2F.F64 R12, UR10 ;  /* 0x0000000a000c7d12 */ /* 0x000ff00008201c00 */
[----:B-1----:R-:W-:Y:S01]  /*0a80*/  I2F.F64 R28, UR5 ;  /* 0x00000005001c7d12 */ /* 0x002fe20008201c00 */
[----:B0-----:R-:W-:-:S07]  /*0a90*/  IADD3 R4, PT, PT, R3, 0x300402, RZ ;  /* 0x0030040203047810 */ /* 0x001fce0007ffe0ff */
[----:B------:R-:W0:Y:S01]  /*0aa0*/  MUFU.RCP64H R5, R3 ;  /* 0x0000000300057308 */ /* 0x000e220000001800 */
[----:B------:R-:W-:Y:S01]  /*0ab0*/  FSETP.GEU.AND P0, PT, |R4|, 5.8789094863358348022e-39, PT ;  /* 0x004004020400780b */ /* 0x000fe20003f0e200 */
[----:B--2---:R-:W-:-:S10]  /*0ac0*/  DMUL R26, R22, 0.5 ;  /* 0x3fe00000161a7828 */ /* 0x004fd40000000000 */
[----:B------:R-:W1:Y:S01]  /*0ad0*/  FRND.F64.CEIL R26, R26 ;  /* 0x0000001a001a7313 */ /* 0x000e620000309800 */
[----:B0-----:R-:W-:-:S08]  /*0ae0*/  DFMA R30, R4, -R22, 1 ;  /* 0x3ff00000041e742b */ /* 0x001fd00000000816 */
[----:B------:R-:W-:Y:S02]  /*0af0*/  DFMA R30, R30, R30, R30 ;  /* 0x0000001e1e1e722b */ /* 0x000fe4000000001e */
[----:B-1----:R-:W-:-:S06]  /*0b00*/  DADD R28, R26, R28 ;  /* 0x000000001a1c7229 */ /* 0x002fcc000000001c */
[----:B------:R-:W-:Y:S02]  /*0b10*/  DFMA R30, R4, R30, R4 ;  /* 0x0000001e041e722b */ /* 0x000fe40000000004 */
[-CC-:B------:R-:W-:Y:S02]  /*0b20*/  DFMA R20, -R20, R22.reuse, R28.reuse ;  /* 0x000000161414722b */ /* 0x180fe4000000011c */
[----:B------:R-:W-:-:S04]  /*0b30*/  DFMA R14, -R14, R22, R28 ;  /* 0x000000160e0e722b */ /* 0x000fc8000000011c */
[----:B------:R-:W-:Y:S02]  /*0b40*/  DFMA R28, R30, -R22, 1 ;  /* 0x3ff000001e1c742b */ /* 0x000fe40000000816 */
[C---:B------:R-:W-:Y:S02]  /*0b50*/  DADD R26, R20.reuse, -1 ;  /* 0xbff00000141a7429 */ /* 0x040fe40000000000 */
[----:B------:R-:W-:-:S04]  /*0b60*/  DFMA R20, R20, R12, R14 ;  /* 0x0000000c1414722b */ /* 0x000fc8000000000e */
[----:B------:R-:W-:Y:S02]  /*0b70*/  DFMA R28, R30, R28, R30 ;  /* 0x0000001c1e1c722b */ /* 0x000fe4000000001e */
[----:B------:R-:W-:Y:S01]  /*0b80*/  DFMA R22, R12, R26, R14 ;  /* 0x0000001a0c16722b */ /* 0x000fe2000000000e */
[----:B------:R-:W-:Y:S10]  /*0b90*/  @P0 BRA `(.L_x_7) ;  /* 0x0000000000200947 */ /* 0x000ff40003800000 */
[----:B------:R-:W0:Y:S01]  /*0ba0*/  LDC R17, c[0x0][0x3a8] ;  /* 0x0000ea00ff117b82 */ /* 0x000e220000000800 */
[----:B------:R-:W-:Y:S02]  /*0bb0*/  LOP3.LUT R3, R3, 0x7fffffff, RZ, 0xc0, !PT ;  /* 0x7fffffff03037812 */ /* 0x000fe400078ec0ff */
[----:B------:R-:W-:-:S03]  /*0bc0*/  MOV R6, 0xc00 ;  /* 0x00000c0000067802 */ /* 0x000fc60000000f00 */
[----:B------:R-:W-:Y:S02]  /*0bd0*/  VIADD R28, R3, 0xfff00000 ;  /* 0xfff00000031c7836 */ /* 0x000fe40000000000 */
[----:B------:R-:W1:Y:S05]  /*0be0*/  LDC R5, c[0x0][0x3ac] ;  /* 0x0000eb00ff057b82 */ /* 0x000e6a0000000800 */
[----:B01----:R-:W-:Y:S05]  /*0bf0*/  CALL.REL.NOINC `($__internal_0_$__cuda_sm20_dblrcp_rn_slowpath_v3) ;  /* 0x00000014002c7944 */ /* 0x003fea0003c00000 */
[----:B------:R-:W-:Y:S02]  /*0c00*/  IMAD.MOV.U32 R28, RZ, RZ, R26 ;  /* 0x000000ffff1c7224 */ /* 0x000fe400078e001a */
[----:B------:R-:W-:-:S07]  /*0c10*/  IMAD.MOV.U32 R29, RZ, RZ, R27 ;  /* 0x000000ffff1d7224 */ /* 0x000fce00078e001b */
.L_x_7:
[----:B------:R-:W0:Y:S01]  /*0c20*/  LDC R3, c[0x0][0x3b4] ;  /* 0x0000ed00ff037b82 */ /* 0x000e220000000800 */
[----:B------:R-:W1:Y:S01]  /*0c30*/  LDCU.64 UR6, c[0x0][0x3a8] ;  /* 0x00007500ff0677ac */ /* 0x000e620008000a00 */
[----:B------:R-:W-:-:S06]  /*0c40*/  DADD R14, -R24, R28 ;  /* 0x00000000180e7229 */ /* 0x000fcc000000011c */
[----:B------:R-:W2:Y:S02]  /*0c50*/  LDC.64 R30, c[0x0][0x3b0] ;  /* 0x0000ec00ff1e7b82 */ /* 0x000ea40000000a00 */
[----:B-1----:R-:W-:Y:S01]  /*0c60*/  DMUL R14, R14, UR6 ;  /* 0x000000060e0e7c28 */ /* 0x002fe20008000000 */
[----:B0-----:R-:W2:Y:S01]  /*0c70*/  MUFU.RCP64H R5, R3 ;  /* 0x0000000300057308 */ /* 0x001ea20000001800 */
[----:B------:R-:W-:-:S04]  /*0c80*/  IADD3 R4, PT, PT, R3, 0x300402, RZ ;  /* 0x0030040203047810 */ /* 0x000fc80007ffe0ff */
[----:B------:R-:W-:Y:S02]  /*0c90*/  FSETP.GEU.AND P0, PT, |R4|, 5.8789094863358348022e-39, PT ;  /* 0x004004020400780b */ /* 0x000fe40003f0e200 */
[----:B--2---:R-:W-:-:S08]  /*0ca0*/  DFMA R12, R4, -R30, 1 ;  /* 0x3ff00000040c742b */ /* 0x004fd0000000081e */
[----:B------:R-:W-:-:S08]  /*0cb0*/  DFMA R12, R12, R12, R12 ;  /* 0x0000000c0c0c722b */ /* 0x000fd0000000000c */
[----:B------:R-:W-:Y:S02]  /*0cc0*/  DFMA R26, R4, R12, R4 ;  /* 0x0000000c041a722b */ /* 0x000fe40000000004 */
[----:B------:R-:W-:-:S06]  /*0cd0*/  DADD R12, -R38, R28 ;  /* 0x00000000260c7229 */ /* 0x000fcc000000011c */
[----:B------:R-:W-:Y:S02]  /*0ce0*/  DFMA R30, R26, -R30, 1 ;  /* 0x3ff000001a1e742b */ /* 0x000fe4000000081e */
[----:B------:R-:W-:-:S06]  /*0cf0*/  DMUL R12, R12, UR6 ;  /* 0x000000060c0c7c28 */ /* 0x000fcc0008000000 */
        /* <DEDUP_REMOVED lines=8> */
.L_x_8:
[----:B------:R-:W0:Y:S02]  /*0d80*/  LDCU UR8, c[0x0][0x3b8] ;  /* 0x00007700ff0877ac */ /* 0x000e240008000800 */
[----:B0-----:R-:W-:-:S13]  /*0d90*/  ISETP.NE.AND P0, PT, RZ, UR8, PT ;  /* 0x00000008ff007c0c */ /* 0x001fda000bf05270 */
[----:B------:R-:W-:Y:S05]  /*0da0*/  @!P0 EXIT ;  /* 0x000000000000894d */ /* 0x000fea0003800000 */
[----:B------:R-:W0:Y:S01]  /*0db0*/  LDCU.64 UR6, c[0x0][0x3b0] ;  /* 0x00007600ff0677ac */ /* 0x000e220008000a00 */
[----:B------:R-:W-:Y:S01]  /*0dc0*/  DADD R24, R22, -1 ;  /* 0xbff0000016187429 */ /* 0x000fe20000000000 */
[----:B------:R1:W2:Y:S01]  /*0dd0*/  F2I.F64.TRUNC R3, R22 ;  /* 0x0000001600037311 */ /* 0x0002a2000030d100 */
[----:B------:R-:W-:Y:S01]  /*0de0*/  DADD R28, R20, -1 ;  /* 0xbff00000141c7429 */ /* 0x000fe20000000000 */
[----:B------:R-:W-:Y:S01]  /*0df0*/  UISETP.LT.U32.AND UP0, UPT, UR4, 0x1, UPT ;  /* 0x000000010400788c */ /* 0x000fe2000bf01070 */
[----:B------:R-:W-:Y:S01]  /*0e00*/  DADD R26, -R18, R26 ;  /* 0x00000000121a7229 */ /* 0x000fe2000000011a */
[----:B------:R-:W-:Y:S01]  /*0e10*/  IADD3 R7, PT, PT, R16, -0x1, R7 ;  /* 0xffffffff10077810 */ /* 0x000fe20007ffe007 */
[----:B------:R-:W-:Y:S01]  /*0e20*/  IMAD.MOV.U32 R19, RZ, RZ, RZ ;  /* 0x000000ffff137224 */ /* 0x000fe200078e00ff */
[----:B------:R-:W-:Y:S02]  /*0e30*/  USEL UR5, UR4, 0x1, !UP0 ;  /* 0x0000000104057887 */ /* 0x000fe4000c000000 */
[----:B------:R1:W3:Y:S01]  /*0e40*/  F2I.F64.TRUNC R4, R24 ;  /* 0x0000001800047311 */ /* 0x0002e2000030d100 */
[----:B------:R-:W-:Y:S01]  /*0e50*/  UISETP.GE.U32.AND UP0, UPT, UR4, 0x2, UPT ;  /* 0x000000020400788c */ /* 0x000fe2000bf06070 */
[----:B------:R-:W-:-:S06]  /*0e60*/  IMAD R7, R2, R7, RZ ;  /* 0x0000000702077224 */ /* 0x000fcc00078e02ff */
[----:B------:R1:W4:Y:S01]  /*0e70*/  F2I.F64.TRUNC R5, R20 ;  /* 0x0000001400057311 */ /* 0x000322000030d100 */
[----:B0-----:R-:W-:-:S07]  /*0e80*/  DMUL R16, R26, UR6 ;  /* 0x000000061a107c28 */ /* 0x001fce0008000000 */
[----:B------:R1:W0:Y:S01]  /*0e90*/  F2I.F64.TRUNC R6, R28 ;  /* 0x0000001c00067311 */ /* 0x000222000030d100 */
[----:B--23--:R-:W-:Y:S05]  /*0ea0*/  BRA.U !UP0, `(.L_x_9) ;  /* 0x0000000d08007547 */ /* 0x00cfea000b800000 */
[----:B------:R-:W-:Y:S01]  /*0eb0*/  IABS R32, UR8 ;  /* 0x0000000800207c13 */ /* 0x000fe20008000000 */
[----:B------:R-:W2:Y:S01]  /*0ec0*/  LDC.64 R18, c[0x0][0x3d8] ;  /* 0x0000f600ff127b82 */ /* 0x000ea20000000a00 */
[----:B------:R-:W-:Y:S01]  /*0ed0*/  IMAD.MOV.U32 R41, RZ, RZ, R0 ;  /* 0x000000ffff297224 */ /* 0x000fe200078e0000 */
[----:B------:R-:W3:Y:S01]  /*0ee0*/  LDCU.64 UR14, c[0x0][0x3a8] ;  /* 0x00007500ff0e77ac */ /* 0x000ee20008000a00 */
[----:B-1----:R-:W1:Y:S01]  /*0ef0*/  I2F.RP R22, R32 ;  /* 0x0000002000167306 */ /* 0x002e620000209400 */
[----:B------:R-:W0:Y:S01]  /*0f00*/  LDCU UR8, c[0x0][0x3b8] ;  /* 0x00007700ff0877ac */ /* 0x000e220008000800 */
[----:B------:R-:W-:-:S06]  /*0f10*/  UMOV UR4, 0x1 ;  /* 0x0000000100047882 */ /* 0x000fcc0000000000 */
[----:B-1----:R-:W1:Y:S01]  /*0f20*/  MUFU.RCP R22, R22 ;  /* 0x0000001600167308 */ /* 0x002e620000001000 */
[----:B--2---:R-:W-:-:S03]  /*0f30*/  IMAD.WIDE.U32 R18, R0, 0x4, R18 ;  /* 0x0000000400127825 */ /* 0x004fc600078e0012 */
[----:B------:R-:W-:-:S05]  /*0f40*/  IADD3 R42, P0, PT, R18, 0x4, RZ ;  /* 0x00000004122a7810 */ /* 0x000fca0007f1e0ff */
[----:B------:R-:W-:Y:S02]  /*0f50*/  IMAD.X R39, RZ, RZ, R19, P0 ;  /* 0x000000ffff277224 */ /* 0x000fe400000e0613 */
[----:B-1----:R-:W-:-:S04]  /*0f60*/  VIADD R20, R22, 0xffffffe ;  /* 0x0ffffffe16147836 */ /* 0x002fc80000000000 */
[----:B------:R1:W2:Y:S02]  /*0f70*/  F2I.FTZ.U32.TRUNC.NTZ R21, R20 ;  /* 0x0000001400157305 */ /* 0x0002a4000021f000 */
[----:B-1----:R-:W-:Y:S01]  /*0f80*/  IMAD.MOV.U32 R20, RZ, RZ, RZ ;  /* 0x000000ffff147224 */ /* 0x002fe200078e00ff */
[----:B--2---:R-:W-:-:S05]  /*0f90*/  IADD3 R33, PT, PT, RZ, -R21, RZ ;  /* 0x80000015ff217210 */ /* 0x004fca0007ffe0ff */
[----:B------:R-:W-:-:S04]  /*0fa0*/  IMAD R33, R33, R32, RZ ;  /* 0x0000002021217224 */ /* 0x000fc800078e02ff */
[----:B0--3--:R-:W-:-:S07]  /*0fb0*/  IMAD.HI.U32 R33, R21, R33, R20 ;  /* 0x0000002115217227 */ /* 0x009fce00078e0014 */
.L_x_10:
[----:B------:R-:W-:Y:S01]  /*0fc0*/  UIADD3 UR6, UPT, UPT, UR4, -0x1, URZ ;  /* 0xffffffff04067890 */ /* 0x000fe2000fffe0ff */
[----:B------:R-:W-:Y:S01]  /*0fd0*/  IABS R38, UR8 ;  /* 0x0000000800267c13 */ /* 0x000fe20008000000 */
[----:B------:R-:W-:Y:S01]  /*0fe0*/  UIADD3 UR9, UPT, UPT, UR4, -0x1, URZ ;  /* 0xffffffff04097890 */ /* 0x000fe2000fffe0ff */
[----:B------:R-:W-:Y:S01]  /*0ff0*/  LOP3.LUT R40, RZ, UR8, RZ, 0x33, !PT ;  /* 0x00000008ff287c12 */ /* 0x000fe2000f8e33ff */
[----:B------:R-:W-:Y:S01]  /*1000*/  UIADD3 UR7, UPT, UPT, -UR8, URZ, URZ ;  /* 0x000000ff08077290 */ /* 0x000fe2000fffe1ff */
[----:B------:R-:W-:Y:S01]  /*1010*/  IMAD.MOV.U32 R43, RZ, RZ, 0x3fe00000 ;  /* 0x3fe00000ff2b7424 */ /* 0x000fe200078e00ff */
[----:B0-----:R-:W-:Y:S01]  /*1020*/  MOV R18, UR6 ;  /* 0x0000000600127c02 */ /* 0x001fe20008000f00 */
[----:B------:R-:W-:Y:S01]  /*1030*/  ULOP3.LUT UR6, UR9, UR8, URZ, 0x3c, !UPT ;  /* 0x0000000809067292 */ /* 0x000fe2000f8e3cff */
[----:B------:R-:W0:Y:S02]  /*1040*/  LDC.64 R26, c[0x0][0x3c8] ;  /* 0x0000f200ff1a7b82 */ /* 0x000e240000000a00 */
[----:B------:R-:W-:-:S03]  /*1050*/  IABS R19, R18 ;  /* 0x0000001200137213 */ /* 0x000fc60000000000 */
[----:B------:R-:W-:Y:S02]  /*1060*/  ISETP.LE.AND P2, PT, RZ, UR6, PT ;  /* 0x00000006ff007c0c */ /* 0x000fe4000bf43270 */
[----:B------:R-:W-:-:S04]  /*1070*/  IMAD.HI.U32 R33, R33, R19, RZ ;  /* 0x0000001321217227 */ /* 0x000fc800078e00ff */
[----:B------:R-:W-:-:S04]  /*1080*/  IMAD.MOV R18, RZ, RZ, -R33 ;  /* 0x000000ffff127224 */ /* 0x000fc800078e0a21 */
[----:B------:R-:W-:-:S05]  /*1090*/  IMAD R19, R38, R18, R19 ;  /* 0x0000001226137224 */ /* 0x000fca00078e0213 */
[----:B------:R-:W-:-:S13]  /*10a0*/  ISETP.GT.U32.AND P1, PT, R32, R19, PT ;  /* 0x000000132000720c */ /* 0x000fda0003f24070 */
[----:B------:R-:W-:Y:S02]  /*10b0*/  @!P1 IMAD.IADD R19, R19, 0x1, -R38 ;  /* 0x0000000113139824 */ /* 0x000fe400078e0a26 */
[----:B------:R-:W-:-:S03]  /*10c0*/  @!P1 VIADD R33, R33, 0x1 ;  /* 0x0000000121219836 */ /* 0x000fc60000000000 */
[----:B------:R-:W-:-:S13]  /*10d0*/  ISETP.GE.U32.AND P0, PT, R19, R32, PT ;  /* 0x000000201300720c */ /* 0x000fda0003f06070 */
[----:B------:R-:W-:Y:S02]  /*10e0*/  @P0 IADD3 R33, PT, PT, R33, 0x1, RZ ;  /* 0x0000000121210810 */ /* 0x000fe40007ffe0ff */
[----:B------:R-:W-:-:S03]  /*10f0*/  ISETP.NE.AND P0, PT, RZ, UR8, PT ;  /* 0x00000008ff007c0c */ /* 0x000fc6000bf05270 */
[----:B------:R-:W-:-:S05]  /*1100*/  @!P2 IMAD.MOV R33, RZ, RZ, -R33 ;  /* 0x000000ffff21a224 */ /* 0x000fca00078e0a21 */
[----:B------:R-:W-:-:S06]  /*1110*/  SEL R18, R40, R33, !P0 ;  /* 0x0000002128127207 */ /* 0x000fcc0004000000 */
[----:B------:R-:W1:Y:S08]  /*1120*/  I2F.F64 R18, R18 ;  /* 0x0000001200127312 */ /* 0x000e700000201c00 */
[----:B-1----:R-:W1:Y:S02]  /*1130*/  F2I.F64.TRUNC R19, R18 ;  /* 0x0000001200137311 */ /* 0x002e64000030d100 */
[----:B-1----:R-:W-:-:S13]  /*1140*/  R2UR UR6, R19 ;  /* 0x00000000130672ca */ /* 0x002fda00000e0000 */
[----:B------:R-:W-:Y:S02]  /*1150*/  UIMAD UR11, UR10, UR6, URZ ;  /* 0x000000060a0b72a4 */ /* 0x000fe4000f8e02ff */
[----:B------:R-:W-:-:S07]  /*1160*/  UIMAD UR6, UR6, UR7, UR9 ;  /* 0x00000007060672a4 */ /* 0x000fce000f8e0209 */
[----:B------:R-:W1:Y:S08]  /*1170*/  I2F.F64 R20, UR11 ;  /* 0x0000000b00147d12 */ /* 0x000e700008201c00 */
[----:B------:R-:W2:Y:S01]  /*1180*/  I2F.F64 R24, UR6 ;  /* 0x0000000600187d12 */ /* 0x000ea20008201c00 */
[----:B-1----:R-:W-:Y:S02]  /*1190*/  DMUL R22, R20, UR14 ;  /* 0x0000000e14167c28 */ /* 0x002fe40008000000 */
[----:B--2---:R-:W-:-:S08]  /*11a0*/  DMUL R20, R24, UR14 ;  /* 0x0000000e18147c28 */ /* 0x004fd00008000000 */
[----:B------:R-:W-:Y:S01]  /*11b0*/  LOP3.LUT R25, R43, 0x80000000, R23, 0xb8, !PT ;  /* 0x800000002b197812 */ /* 0x000fe200078eb817 */
[----:B------:R-:W-:-:S06]  /*11c0*/  IMAD.MOV.U32 R24, RZ, RZ, RZ ;  /* 0x000000ffff187224 */ /* 0x000fcc00078e00ff */
[----:B------:R-:W-:Y:S01]  /*11d0*/  DADD.RZ R22, R22, R24 ;  /* 0x0000000016167229 */ /* 0x000fe2000000c018 */
[----:B------:R-:W-:-:S05]  /*11e0*/  LOP3.LUT R25, R43, 0x80000000, R21, 0xb8, !PT ;  /* 0x800000002b197812 */ /* 0x000fca00078eb815 */
[----:B------:R-:W-:Y:S01]  /*11f0*/  F2I.F64.TRUNC R18, R22 ;  /* 0x0000001600127311 */ /* 0x000fe2000030d100 */
[----:B------:R-:W-:-:S07]  /*1200*/  DADD.RZ R20, R20, R24 ;  /* 0x0000000014147229 */ /* 0x000fce000000c018 */
[----:B------:R-:W4:Y:S02]  /*1210*/  F2I.F64.TRUNC R19, R20 ;  /* 0x0000001400137311 */ /* 0x000f24000030d100 */
[----:B----4-:R-:W-:-:S04]  /*1220*/  IADD3 R24, PT, PT, R19, R18, R5 ;  /* 0x0000001213187210 */ /* 0x010fc80007ffe005 */
[----:B------:R-:W-:-:S05]  /*1230*/  IADD3 R29, PT, PT, R7, R24, RZ ;  /* 0x00000018071d7210 */ /* 0x000fca0007ffe0ff */
[----:B0-----:R-:W-:-:S04]  /*1240*/  IMAD.WIDE R28, R29, 0x8, R26 ;  /* 0x000000081d1c7825 */ /* 0x001fc800078e021a */
[----:B------:R-:W-:Y:S02]  /*1250*/  IMAD.WIDE R30, R2, 0x8, R28 ;  /* 0x00000008021e7825 */ /* 0x000fe400078e021c */
[----:B------:R-:W2:Y:S04]  /*1260*/  LDG.E.64 R28, desc[UR12][R28.64] ;  /* 0x0000000c1c1c7981 */ /* 0x000ea8000c1e1b00 */
[----:B------:R-:W3:Y:S01]  /*1270*/  LDG.E.64 R30, desc[UR12][R30.64] ;  /* 0x0000000c1e1e7981 */ /* 0x000ee2000c1e1b00 */
[----:B------:R-:W-:-:S05]  /*1280*/  IADD3 R22, PT, PT, R19, R18, R3 ;  /* 0x0000001213167210 */ /* 0x000fca0007ffe003 */
[----:B------:R-:W-:Y:S01]  /*1290*/  IMAD.IADD R35, R7, 0x1, R22 ;  /* 0x0000000107237824 */ /* 0x000fe200078e0216 */
[----:B------:R-:W-:-:S03]  /*12a0*/  IADD3 R22, PT, PT, R19, R18, R6 ;  /* 0x0000001213167210 */ /* 0x000fc60007ffe006 */
[----:B------:R-:W-:-:S04]  /*12b0*/  IMAD.WIDE R34, R35, 0x8, R26 ;  /* 0x0000000823227825 */ /* 0x000fc800078e021a */
[----:B------:R-:W-:Y:S02]  /*12c0*/  IMAD.IADD R25, R7, 0x1, R22 ;  /* 0x0000000107197824 */ /* 0x000fe400078e0216 */
[C---:B------:R-:W-:Y:S02]  /*12d0*/  IMAD.WIDE R36, R2.reuse, 0x8, R34 ;  /* 0x0000000802247825 */ /* 0x040fe400078e0222 */
[----:B------:R-:W4:Y:S02]  /*12e0*/  LDG.E.64 R34, desc[UR12][R34.64] ;  /* 0x0000000c22227981 */ /* 0x000f24000c1e1b00 */
[----:B------:R-:W-:Y:S02]  /*12f0*/  IMAD.WIDE R24, R25, 0x8, R26 ;  /* 0x0000000819187825 */ /* 0x000fe400078e021a */
[----:B------:R-:W5:Y:S02]  /*1300*/  LDG.E.64 R36, desc[UR12][R36.64] ;  /* 0x0000000c24247981 */ /* 0x000f64000c1e1b00 */
[----:B------:R-:W-:-:S02]  /*1310*/  IMAD.WIDE R22, R2, 0x8, R24 ;  /* 0x0000000802167825 */ /* 0x000fc400078e0218 */
[----:B------:R-:W4:Y:S04]  /*1320*/  LDG.E.64 R24, desc[UR12][R24.64] ;  /* 0x0000000c18187981 */ /* 0x000f28000c1e1b00 */
[----:B------:R-:W4:Y:S01]  /*1330*/  LDG.E.64 R22, desc[UR12][R22.64] ;  /* 0x0000000c16167981 */ /* 0x000f22000c1e1b00 */
[----:B------:R-:W-:Y:S01]  /*1340*/  IADD3 R20, PT, PT, R19, R18, R4 ;  /* 0x0000001213147210 */ /* 0x000fe20007ffe004 */
[----:B------:R-:W-:-:S04]  /*1350*/  DADD R18, -R16, 1 ;  /* 0x3ff0000010127429 */ /* 0x000fc80000000100 */
[----:B------:R-:W-:-:S04]  /*1360*/  IMAD.IADD R21, R7, 0x1, R20 ;  /* 0x0000000107157824 */ /* 0x000fc800078e0214 */
[----:B------:R-:W-:Y:S01]  /*1370*/  IMAD.WIDE R20, R21, 0x8, R26 ;  /* 0x0000000815147825 */ /* 0x000fe200078e021a */
[----:B------:R-:W0:Y:S08]  /*1380*/  I2F.RP R44, R38 ;  /* 0x00000026002c7306 */ /* 0x000e300000209400 */
[----:B0-----:R-:W0:Y:S02]  /*1390*/  MUFU.RCP R44, R44 ;  /* 0x0000002c002c7308 */ /* 0x001e240000001000 */
[----:B0-----:R-:W-:-:S06]  /*13a0*/  IADD3 R32, PT, PT, R44, 0xffffffe, RZ ;  /* 0x0ffffffe2c207810 */ /* 0x001fcc0007ffe0ff */
[----:B------:R0:W1:Y:S02]  /*13b0*/  F2I.FTZ.U32.TRUNC.NTZ R33, R32 ;  /* 0x0000002000217305 */ /* 0x000064000021f000 */
[----:B0-----:R-:W-:Y:S01]  /*13c0*/  IMAD.MOV.U32 R32, RZ, RZ, RZ ;  /* 0x000000ffff207224 */ /* 0x001fe200078e00ff */
[----:B------:R-:W-:Y:S01]  /*13d0*/  ULOP3.LUT UR6, UR4, UR8, URZ, 0x3c, !UPT ;  /* 0x0000000804067292 */ /* 0x000fe2000f8e3cff */
[----:B---3--:R-:W-:-:S08]  /*13e0*/  DMUL R30, R18, R30 ;  /* 0x0000001e121e7228 */ /* 0x008fd00000000000 */
[----:B--2---:R-:W-:Y:S01]  /*13f0*/  DFMA R30, R16, R28, R30 ;  /* 0x0000001c101e722b */ /* 0x004fe2000000001e */
[----:B------:R-:W-:Y:S02]  /*1400*/  IMAD.WIDE R28, R2, 0x8, R20 ;  /* 0x00000008021c7825 */ /* 0x000fe400078e0214 */
[----:B------:R-:W2:Y:S04]  /*1410*/  LDG.E.64 R20, desc[UR12][R20.64] ;  /* 0x0000000c14147981 */ /* 0x000ea8000c1e1b00 */
[----:B------:R-:W3:Y:S01]  /*1420*/  LDG.E.64 R28, desc[UR12][R28.64] ;  /* 0x0000000c1c1c7981 */ /* 0x000ee2000c1e1b00 */
[C---:B-----5:R-:W-:Y:S02]  /*1430*/  DMUL R36, R18.reuse, R36 ;  /* 0x0000002412247228 */ /* 0x060fe40000000000 */
[----:B----4-:R-:W-:-:S06]  /*1440*/  DMUL R22, R18, R22 ;  /* 0x0000001612167228 */ /* 0x010fcc0000000000 */
[C---:B------:R-:W-:Y:S01]  /*1450*/  DFMA R34, R16.reuse, R34, R36 ;  /* 0x000000221022722b */ /* 0x040fe20000000024 */
[----:B-1----:R-:W-:Y:S01]  /*1460*/  IMAD.MOV R37, RZ, RZ, -R33 ;  /* 0x000000ffff257224 */ /* 0x002fe200078e0a21 */
[----:B------:R-:W-:-:S03]  /*1470*/  DFMA R24, R16, R24, R22 ;  /* 0x000000181018722b */ /* 0x000fc60000000016 */
[----:B------:R-:W-:-:S04]  /*1480*/  IMAD R23, R37, R38, RZ ;  /* 0x0000002625177224 */ /* 0x000fc800078e02ff */
[----:B------:R-:W-:Y:S01]  /*1490*/  IMAD.HI.U32 R33, R33, R23, R32 ;  /* 0x0000001721217227 */ /* 0x000fe200078e0020 */
[----:B------:R-:W-:-:S05]  /*14a0*/  IABS R23, UR4 ;  /* 0x0000000400177c13 */ /* 0x000fca0008000000 */
[----:B------:R-:W-:-:S04]  /*14b0*/  IMAD.HI.U32 R22, R33, R23, RZ ;  /* 0x0000001721167227 */ /* 0x000fc800078e00ff */
[----:B------:R-:W-:-:S04]  /*14c0*/  IMAD.MOV R32, RZ, RZ, -R22 ;  /* 0x000000ffff207224 */ /* 0x000fc800078e0a16 */
[----:B------:R-:W-:Y:S01]  /*14d0*/  IMAD R23, R38, R32, R23 ;  /* 0x0000002026177224 */ /* 0x000fe200078e0217 */
[----:B------:R-:W-:-:S04]  /*14e0*/  MOV R32, R38 ;  /* 0x0000002600207202 */ /* 0x000fc80000000f00 */
[----:B------:R-:W-:Y:S02]  /*14f0*/  ISETP.GT.U32.AND P2, PT, R32, R23, PT ;  /* 0x000000172000720c */ /* 0x000fe40003f44070 */
[----:B------:R-:W-:-:S11]  /*1500*/  ISETP.LE.AND P3, PT, RZ, UR6, PT ;  /* 0x00000006ff007c0c */ /* 0x000fd6000bf63270 */
[----:B------:R-:W-:-:S05]  /*1510*/  @!P2 IMAD.IADD R23, R23, 0x1, -R38 ;  /* 0x000000011717a824 */ /* 0x000fca00078e0a26 */
[----:B------:R-:W-:Y:S01]  /*1520*/  ISETP.GE.U32.AND P1, PT, R23, R32, PT ;  /* 0x000000201700720c */ /* 0x000fe20003f26070 */
[----:B------:R-:W-:-:S12]  /*1530*/  @!P2 VIADD R22, R22, 0x1 ;  /* 0x000000011616a836 */ /* 0x000fd80000000000 */
[----:B------:R-:W-:-:S05]  /*1540*/  @P1 VIADD R22, R22, 0x1 ;  /* 0x0000000116161836 */ /* 0x000fca0000000000 */
[----:B------:R-:W-:-:S04]  /*1550*/  @!P3 IADD3 R22, PT, PT, -R22, RZ, RZ ;  /* 0x000000ff1616b210 */ /* 0x000fc80007ffe1ff */
[----:B------:R-:W-:-:S06]  /*1560*/  SEL R44, R40, R22, !P0 ;  /* 0x00000016282c7207 */ /* 0x000fcc0004000000 */
[----:B------:R-:W0:Y:S08]  /*1570*/  I2F.F64 R44, R44 ;  /* 0x0000002c002c7312 */ /* 0x000e300000201c00 */
[----:B0-----:R-:W0:Y:S02]  /*1580*/  F2I.F64.TRUNC R45, R44 ;  /* 0x0000002c002d7311 */ /* 0x001e24000030d100 */
[----:B0-----:R-:W-:-:S13]  /*1590*/  R2UR UR6, R45 ;  /* 0x000000002d0672ca */ /* 0x001fda00000e0000 */
[----:B------:R-:W-:-:S09]  /*15a0*/  UIMAD UR9, UR10, UR6, URZ ;  /* 0x000000060a0972a4 */ /* 0x000fd2000f8e02ff */
[----:B------:R-:W0:Y:S01]  /*15b0*/  I2F.F64 R36, UR9 ;  /* 0x0000000900247d12 */ /* 0x000e220008201c00 */
[----:B------:R-:W-:Y:S01]  /*15c0*/  UIMAD UR6, UR6, UR7, UR4 ;  /* 0x00000007060672a4 */ /* 0x000fe2000f8e0204 */
[----:B------:R-:W-:Y:S01]  /*15d0*/  IMAD.MOV.U32 R22, RZ, RZ, RZ ;  /* 0x000000ffff167224 */ /* 0x000fe200078e00ff */
[----:B0-----:R-:W-:-:S10]  /*15e0*/  DMUL R36, R36, UR14 ;  /* 0x0000000e24247c28 */ /* 0x001fd40008000000 */
[----:B------:R-:W-:-:S06]  /*15f0*/  LOP3.LUT R23, R43, 0x80000000, R37, 0xb8, !PT ;  /* 0x800000002b177812 */ /* 0x000fcc00078eb825 */
[----:B------:R-:W-:Y:S01]  /*1600*/  DADD.RZ R22, R36, R22 ;  /* 0x0000000024167229 */ /* 0x000fe2000000c016 */
[----:B------:R-:W-:-:S09]  /*1610*/  IMAD.MOV.U32 R44, RZ, RZ, RZ ;  /* 0x000000ffff2c7224 */ /* 0x000fd200078e00ff */
[----:B------:R-:W-:Y:S01]  /*1620*/  F2I.F64.TRUNC R22, R22 ;  /* 0x0000001600167311 */ /* 0x000fe2000030d100 */
[----:B---3--:R-:W-:-:S07]  /*1630*/  DMUL R36, R18, R28 ;  /* 0x0000001c12247228 */ /* 0x008fce0000000000 */
[----:B------:R-:W0:Y:S01]  /*1640*/  I2F.F64 R28, UR6 ;  /* 0x00000006001c7d12 */ /* 0x000e220008201c00 */
[----:B--2---:R-:W-:Y:S02]  /*1650*/  DFMA R36, R16, R20, R36 ;  /* 0x000000141024722b */ /* 0x004fe40000000024 */
[----:B------:R-:W-:Y:S02]  /*1660*/  DADD R20, -R12, 1 ;  /* 0x3ff000000c147429 */ /* 0x000fe40000000100 */
[----:B0-----:R-:W-:-:S06]  /*1670*/  DMUL R28, R28, UR14 ;  /* 0x0000000e1c1c7c28 */ /* 0x001fcc0008000000 */
[C---:B------:R-:W-:Y:S02]  /*1680*/  DMUL R36, R20.reuse, R36 ;  /* 0x0000002414247228 */ /* 0x040fe40000000000 */
[----:B------:R-:W-:-:S06]  /*1690*/  DMUL R34, R20, R34 ;  /* 0x0000002214227228 */ /* 0x000fcc0000000000 */
[----:B------:R-:W-:Y:S01]  /*16a0*/  DFMA R36, R12, R24, R36 ;  /* 0x000000180c24722b */ /* 0x000fe20000000024 */
[----:B------:R-:W-:Y:S01]  /*16b0*/  LOP3.LUT R45, R43, 0x80000000, R29, 0xb8, !PT ;  /* 0x800000002b2d7812 */ /* 0x000fe200078eb81d */
[----:B------:R-:W-:Y:S02]  /*16c0*/  DADD R24, -R14, 1 ;  /* 0x3ff000000e187429 */ /* 0x000fe40000000100 */
[----:B------:R-:W-:Y:S01]  /*16d0*/  DFMA R30, R12, R30, R34 ;  /* 0x0000001e0c1e722b */ /* 0x000fe20000000022 */
[----:B------:R-:W0:Y:S02]  /*16e0*/  LDC.64 R34, c[0x0][0x3d8] ;  /* 0x0000f600ff227b82 */ /* 0x000e240000000a00 */
[----:B------:R-:W-:-:S03]  /*16f0*/  DADD.RZ R28, R28, R44 ;  /* 0x000000001c1c7229 */ /* 0x000fc6000000c02c */
[----:B------:R-:W-:-:S03]  /*1700*/  DMUL R36, R24, R36 ;  /* 0x0000002418247228 */ /* 0x000fc60000000000 */
[----:B------:R-:W1:Y:S05]  /*1710*/  F2I.F64.TRUNC R43, R28 ;  /* 0x0000001c002b7311 */ /* 0x000e6a000030d100 */
[----:B------:R-:W-:-:S08]  /*1720*/  DFMA R36, R14, R30, R36 ;  /* 0x0000001e0e24722b */ /* 0x000fd00000000024 */
[----:B------:R-:W-:Y:S01]  /*1730*/  DFMA R36, R8, R36, R10 ;  /* 0x000000240824722b */ /* 0x000fe2000000000a */
[----:B-1----:R-:W-:-:S05]  /*1740*/  IADD3 R30, PT, PT, R43, R22, R3 ;  /* 0x000000162b1e7210 */ /* 0x002fca0007ffe003 */
[----:B------:R1:W2:Y:S01]  /*1750*/  F2F.F32.F64 R23, R36 ;  /* 0x0000002400177310 */ /* 0x0002a20000301000 */
[----:B------:R-:W-:Y:S02]  /*1760*/  IMAD.IADD R31, R7, 0x1, R30 ;  /* 0x00000001071f7824 */ /* 0x000fe400078e021e */
[----:B0-----:R-:W-:-:S04]  /*1770*/  IMAD.WIDE.U32 R34, R41, 0x4, R34 ;  /* 0x0000000429227825 */ /* 0x001fc800078e0022 */
[----:B-1----:R-:W-:-:S04]  /*1780*/  IMAD.WIDE R36, R31, 0x8, R26 ;  /* 0x000000081f247825 */ /* 0x002fc800078e021a */
[----:B------:R-:W-:Y:S01]  /*1790*/  IMAD.WIDE R44, R2, 0x8, R36 ;  /* 0x00000008022c7825 */ /* 0x000fe200078e0224 */
[----:B--2---:R0:W-:Y:S04]  /*17a0*/  STG.E desc[UR12][R34.64], R23 ;  /* 0x0000001722007986 */ /* 0x0041e8000c10190c */
[----:B------:R1:W2:Y:S04]  /*17b0*/  LDG.E.64 R30, desc[UR12][R44.64] ;  /* 0x0000000c2c1e7981 */ /* 0x0002a8000c1e1b00 */
[----:B------:R-:W3:Y:S01]  /*17c0*/  LDG.E.64 R28, desc[UR12][R36.64] ;  /* 0x0000000c241c7981 */ /* 0x000ee2000c1e1b00 */
[----:B------:R-:W-:-:S04]  /*17d0*/  IADD3 R38, PT, PT, R43, R22, R4 ;  /* 0x000000162b267210 */ /* 0x000fc80007ffe004 */
[----:B------:R-:W-:Y:S02]  /*17e0*/  IADD3 R38, PT, PT, R7, R38, RZ ;  /* 0x0000002607267210 */ /* 0x000fe40007ffe0ff */
[----:B------:R-:W-:-:S03]  /*17f0*/  IADD3 R40, PT, PT, R43, R22, R6 ;  /* 0x000000162b287210 */ /* 0x000fc60007ffe006 */
[----:B0-----:R-:W-:Y:S01]  /*1800*/  IMAD.WIDE R34, R38, 0x8, R26 ;  /* 0x0000000826227825 */ /* 0x001fe200078e021a */
[----:B------:R-:W-:-:S03]  /*1810*/  IADD3 R38, PT, PT, R43, R22, R5 ;  /* 0x000000162b267210 */ /* 0x000fc60007ffe005 */
[----:B------:R-:W-:Y:S02]  /*1820*/  IMAD.IADD R43, R7, 0x1, R40 ;  /* 0x00000001072b7824 */ /* 0x000fe400078e0228 */
[----:B------:R-:W-:-:S04]  /*1830*/  IMAD.WIDE R22, R2, 0x8, R34 ;  /* 0x0000000802167825 */ /* 0x000fc800078e0222 */
[----:B-1----:R-:W-:Y:S02]  /*1840*/  IMAD.IADD R45, R7, 0x1, R38 ;  /* 0x00000001072d7824 */ /* 0x002fe400078e0226 */
[----:B------:R-:W4:Y:S02]  /*1850*/  LDG.E.64 R22, desc[UR12][R22.64] ;  /* 0x0000000c16167981 */ /* 0x000f24000c1e1b00 */
[----:B------:R-:W-:Y:S01]  /*1860*/  IMAD.WIDE R44, R45, 0x8, R26 ;  /* 0x000000082d2c7825 */ /* 0x000fe200078e021a */
[----:B--2---:R-:W-:-:S08]  /*1870*/  DMUL R30, R18, R30 ;  /* 0x0000001e121e7228 */ /* 0x004fd00000000000 */
[----:B---3--:R-:W-:Y:S01]  /*1880*/  DFMA R30, R16, R28, R30 ;  /* 0x0000001c101e722b */ /* 0x008fe2000000001e */
[----:B------:R-:W-:Y:S02]  /*1890*/  IMAD.WIDE R28, R43, 0x8, R26 ;  /* 0x000000082b1c7825 */ /* 0x000fe400078e021a */
[----:B------:R-:W2:Y:S02]  /*18a0*/  LDG.E.64 R26, desc[UR12][R34.64] ;  /* 0x0000000c221a7981 */ /* 0x000ea4000c1e1b00 */
[C---:B------:R-:W-:Y:S02]  /*18b0*/  IMAD.WIDE R36, R2.reuse, 0x8, R28 ;  /* 0x0000000802247825 */ /* 0x040fe400078e021c */
[----:B------:R-:W3:Y:S04]  /*18c0*/  LDG.E.64 R28, desc[UR12][R28.64] ;  /* 0x0000000c1c1c7981 */ /* 0x000ee8000c1e1b00 */
[----:B------:R0:W5:Y:S02]  /*18d0*/  LDG.E.64 R34, desc[UR12][R36.64] ;  /* 0x0000000c24227981 */ /* 0x000164000c1e1b00 */
[----:B0-----:R-:W-:-:S02]  /*18e0*/  IMAD.WIDE R36, R2, 0x8, R44 ;  /* 0x0000000802247825 */ /* 0x001fc400078e022c */
[----:B------:R-:W3:Y:S04]  /*18f0*/  LDG.E.64 R44, desc[UR12][R44.64] ;  /* 0x0000000c2c2c7981 */ /* 0x000ee8000c1e1b00 */
[----:B------:R-:W3:Y:S01]  /*1900*/  LDG.E.64 R36, desc[UR12][R36.64] ;  /* 0x0000000c24247981 */ /* 0x000ee2000c1e1b00 */
[----:B----4-:R-:W-:Y:S02]  /*1910*/  DMUL R22, R18, R22 ;  /* 0x0000001612167228 */ /* 0x010fe40000000000 */
[----:B------:R-:W-:Y:S01]  /*1920*/  DMUL R30, R20, R30 ;  /* 0x0000001e141e7228 */ /* 0x000fe20000000000 */
[----:B------:R-:W-:Y:S02]  /*1930*/  ULOP3.LUT UR7, UR5, 0x7ffffffc, URZ, 0xc0, !UPT ;  /* 0x7ffffffc05077892 */ /* 0x000fe4000f8ec0ff */
[----:B------:R-:W-:-:S04]  /*1940*/  UIADD3 UR6, UPT, UPT, UR4, 0x1, URZ ;  /* 0x0000000104067890 */ /* 0x000fc8000fffe0ff */
[----:B------:R-:W-:Y:S01]  /*1950*/  UISETP.NE.AND UP0, UPT, UR6, UR7, UPT ;  /* 0x000000070600728c */ /* 0x000fe2000bf05270 */
[----:B------:R-:W-:Y:S01]  /*1960*/  VIADD R41, R41, 0x2 ;  /* 0x0000000229297836 */ /* 0x000fe20000000000 */
[----:B------:R-:W-:Y:S01]  /*1970*/  UIADD3 UR4, UPT, UPT, UR4, 0x2, URZ ;  /* 0x0000000204047890 */ /* 0x000fe2000fffe0ff */
[----:B--2---:R-:W-:Y:S02]  /*1980*/  DFMA R22, R16, R26, R22 ;  /* 0x0000001a1016722b */ /* 0x004fe40000000016 */
[----:B-----5:R-:W-:-:S06]  /*1990*/  DMUL R26, R18, R34 ;  /* 0x00000022121a7228 */ /* 0x020fcc0000000000 */
[----:B------:R-:W-:Y:S02]  /*19a0*/  DMUL R22, R20, R22 ;  /* 0x0000001614167228 */ /* 0x000fe40000000000 */
[----:B---3--:R-:W-:Y:S02]  /*19b0*/  DFMA R26, R16, R28, R26 ;  /* 0x0000001c101a722b */ /* 0x008fe4000000001a */
[----:B------:R-:W-:-:S06]  /*19c0*/  DMUL R18, R18, R36 ;  /* 0x0000002412127228 */ /* 0x000fcc0000000000 */
[----:B------:R-:W-:Y:S02]  /*19d0*/  DFMA R22, R12, R26, R22 ;  /* 0x0000001a0c16722b */ /* 0x000fe40000000016 */
[----:B------:R-:W-:-:S06]  /*19e0*/  DFMA R18, R16, R44, R18 ;  /* 0x0000002c1012722b */ /* 0x000fcc0000000012 */
[----:B------:R-:W-:Y:S02]  /*19f0*/  DMUL R22, R24, R22 ;  /* 0x0000001618167228 */ /* 0x000fe40000000000 */
[----:B------:R-:W-:-:S08]  /*1a00*/  DFMA R18, R12, R18, R30 ;  /* 0x000000120c12722b */ /* 0x000fd0000000001e */
[----:B------:R-:W-:-:S08]  /*1a10*/  DFMA R18, R14, R18, R22 ;  /* 0x000000120e12722b */ /* 0x000fd00000000016 */
[----:B------:R-:W-:-:S06]  /*1a20*/  DFMA R18, R8, R18, R10 ;  /* 0x000000120812722b */ /* 0x000fcc000000000a */
[----:B------:R0:W1:Y:S02]  /*1a30*/  F2F.F32.F64 R21, R18 ;  /* 0x0000001200157310 */ /* 0x0000640000301000 */
[----:B0-----:R-:W-:Y:S01]  /*1a40*/  IMAD.MOV.U32 R18, RZ, RZ, R42 ;  /* 0x000000ffff127224 */ /* 0x001fe200078e002a */
[----:B------:R-:W-:-:S05]  /*1a50*/  MOV R19, R39 ;  /* 0x0000002700137202 */ /* 0x000fca0000000f00 */
[----:B-1----:R0:W-:Y:S01]  /*1a60*/  STG.E desc[UR12][R18.64], R21 ;  /* 0x0000001512007986 */ /* 0x0021e2000c10190c */
[----:B------:R-:W-:-:S05]  /*1a70*/  IADD3 R42, P0, PT, R42, 0x8, RZ ;  /* 0x000000082a2a7810 */ /* 0x000fca0007f1e0ff */
[----:B------:R-:W-:Y:S01]  /*1a80*/  IMAD.X R39, RZ, RZ, R39, P0 ;  /* 0x000000ffff277224 */ /* 0x000fe200000e0627 */
[----:B------:R-:W-:Y:S07]  /*1a90*/  BRA.U UP0, `(.L_x_10) ;  /* 0xfffffff500487547 */ /* 0x000fee000b83ffff */
[----:B0-----:R-:W-:-:S07]  /*1aa0*/  IMAD.U32 R19, RZ, RZ, UR7 ;  /* 0x00000007ff137e24 */ /* 0x001fce000f8e00ff */
.L_x_9:
[----:B------:R-:W-:-:S04]  /*1ab0*/  ULOP3.LUT UR5, UR5, 0x1, URZ, 0xc0, !UPT ;  /* 0x0000000105057892 */ /* 0x000fc8000f8ec0ff */
[----:B------:R-:W-:-:S06]  /*1ac0*/  UISETP.NE.U32.AND UP0, UPT, UR5, 0x1, UPT ;  /* 0x000000010500788c */ /* 0x000fcc000bf05070 */
[----:B------:R-:W-:-:S13]  /*1ad0*/  PLOP3.LUT P0, PT, PT, PT, UP0, 0x80, 0x8 ;  /* 0x000000000008781c */ /* 0x000fda0003f0f008 */
[----:B------:R-:W-:Y:S05]  /*1ae0*/  @P0 EXIT ;  /* 0x000000000000094d */ /* 0x000fea0003800000 */
[----:B-1----:R-:W-:Y:S01]  /*1af0*/  IABS R23, UR8 ;  /* 0x0000000800177c13 */ /* 0x002fe20008000000 */
[----:B------:R-:W-:Y:S01]  /*1b00*/  IMAD.MOV.U32 R20, RZ, RZ, RZ ;  /* 0x000000ffff147224 */ /* 0x000fe200078e00ff */
[----:B------:R-:W1:Y:S01]  /*1b10*/  LDCU.64 UR4, c[0x0][0x3a8] ;  /* 0x00007500ff0477ac */ /* 0x000e620008000a00 */
[----:B------:R-:W-:Y:S01]  /*1b20*/  IMAD.MOV.U32 R31, RZ, RZ, 0x3fe00000 ;  /* 0x3fe00000ff1f7424 */ /* 0x000fe200078e00ff */
[----:B------:R-:W2:Y:S08]  /*1b30*/  I2F.RP R22, R23 ;  /* 0x0000001700167306 */ /* 0x000eb00000209400 */
[----:B--2---:R-:W2:Y:S02]  /*1b40*/  MUFU.RCP R22, R22 ;  /* 0x0000001600167308 */ /* 0x004ea40000001000 */
[----:B--2---:R-:W-:-:S06]  /*1b50*/  IADD3 R24, PT, PT, R22, 0xffffffe, RZ ;  /* 0x0ffffffe16187810 */ /* 0x004fcc0007ffe0ff */
[----:B------:R-:W2:Y:S02]  /*1b60*/  F2I.FTZ.U32.TRUNC.NTZ R21, R24 ;  /* 0x0000001800157305 */ /* 0x000ea4000021f000 */
[----:B--2---:R-:W-:-:S04]  /*1b70*/  IMAD.MOV R18, RZ, RZ, -R21 ;  /* 0x000000ffff127224 */ /* 0x004fc800078e0a15 */
[----:B------:R-:W-:Y:S01]  /*1b80*/  IMAD R25, R18, R23, RZ ;  /* 0x0000001712197224 */ /* 0x000fe200078e02ff */
[----:B------:R-:W-:-:S03]  /*1b90*/  IABS R18, R19 ;  /* 0x0000001300127213 */ /* 0x000fc60000000000 */
[----:B------:R-:W-:-:S04]  /*1ba0*/  IMAD.HI.U32 R25, R21, R25, R20 ;  /* 0x0000001915197227 */ /* 0x000fc800078e0014 */
[----:B------:R-:W-:-:S04]  /*1bb0*/  IMAD.MOV.U32 R20, RZ, RZ, R18 ;  /* 0x000000ffff147224 */ /* 0x000fc800078e0012 */
[----:B------:R-:W-:-:S05]  /*1bc0*/  IMAD.HI.U32 R18, R25, R20, RZ ;  /* 0x0000001419127227 */ /* 0x000fca00078e00ff */
[----:B------:R-:W-:-:S05]  /*1bd0*/  IADD3 R21, PT, PT, -R18, RZ, RZ ;  /* 0x000000ff12157210 */ /* 0x000fca0007ffe1ff */
[----:B------:R-:W-:-:S05]  /*1be0*/  IMAD R20, R23, R21, R20 ;  /* 0x0000001517147224 */ /* 0x000fca00078e0214 */
[----:B------:R-:W-:-:S13]  /*1bf0*/  ISETP.GT.U32.AND P1, PT, R23, R20, PT ;  /* 0x000000141700720c */ /* 0x000fda0003f24070 */
[----:B------:R-:W-:Y:S02]  /*1c00*/  @!P1 IMAD.IADD R20, R20, 0x1, -R23 ;  /* 0x0000000114149824 */ /* 0x000fe400078e0a17 */
[----:B------:R-:W-:Y:S01]  /*1c10*/  @!P1 VIADD R18, R18, 0x1 ;  /* 0x0000000112129836 */ /* 0x000fe20000000000 */
[----:B------:R-:W-:Y:S02]  /*1c20*/  ISETP.NE.AND P1, PT, RZ, UR8, PT ;  /* 0x00000008ff007c0c */ /* 0x000fe4000bf25270 */
[----:B------:R-:W-:Y:S02]  /*1c30*/  ISETP.GE.U32.AND P0, PT, R20, R23, PT ;  /* 0x000000171400720c */ /* 0x000fe40003f06070 */
[----:B------:R-:W-:-:S04]  /*1c40*/  LOP3.LUT R20, R19, UR8, RZ, 0x3c, !PT ;  /* 0x0000000813147c12 */ /* 0x000fc8000f8e3cff */
[----:B------:R-:W-:-:S07]  /*1c50*/  ISETP.GE.AND P2, PT, R20, RZ, PT ;  /* 0x000000ff1400720c */ /* 0x000fce0003f46270 */
[----:B------:R-:W-:-:S06]  /*1c60*/  @P0 VIADD R18, R18, 0x1 ;  /* 0x0000000112120836 */ /* 0x000fcc0000000000 */
[----:B------:R-:W-:Y:S02]  /*1c70*/  @!P2 IADD3 R18, PT, PT, -R18, RZ, RZ ;  /* 0x000000ff1212a210 */ /* 0x000fe40007ffe1ff */
[----:B------:R-:W-:-:S04]  /*1c80*/  @!P1 LOP3.LUT R18, RZ, UR8, RZ, 0x33, !PT ;  /* 0x00000008ff129c12 */ /* 0x000fc8000f8e33ff */
[----:B------:R-:W2:Y:S08]  /*1c90*/  I2F.F64 R20, R18 ;  /* 0x0000001200147312 */ /* 0x000eb00000201c00 */
[----:B--2---:R-:W2:Y:S02]  /*1ca0*/  F2I.F64.TRUNC R20, R20 ;  /* 0x0000001400147311 */ /* 0x004ea4000030d100 */
[----:B--2---:R-:W-:-:S02]  /*1cb0*/  IMAD.MOV R28, RZ, RZ, -R20 ;  /* 0x000000ffff1c7224 */ /* 0x004fc400078e0a14 */
[----:B------:R-:W-:Y:S01]  /*1cc0*/  IMAD R29, R20, UR10, RZ ;  /* 0x0000000a141d7c24 */ /* 0x000fe2000f8e02ff */
[----:B------:R-:W-:Y:S01]  /*1cd0*/  MOV R20, RZ ;  /* 0x000000ff00147202 */ /* 0x000fe20000000f00 */
[----:B------:R-:W-:Y:S02]  /*1ce0*/  IMAD R28, R28, UR8, R19 ;  /* 0x000000081c1c7c24 */ /* 0x000fe4000f8e0213 */
[----:B------:R-:W1:Y:S08]  /*1cf0*/  I2F.F64 R22, R29 ;  /* 0x0000001d00167312 */ /* 0x000e700000201c00 */
[----:B------:R-:W2:Y:S01]  /*1d00*/  I2F.F64 R24, R28 ;  /* 0x0000001c00187312 */ /* 0x000ea20000201c00 */
[----:B-1----:R-:W-:-:S02]  /*1d10*/  DMUL R22, R22, UR4 ;  /* 0x0000000416167c28 */ /* 0x002fc40008000000 */
[----:B--2---:R-:W-:-:S08]  /*1d20*/  DMUL R26, R24, UR4 ;  /* 0x00000004181a7c28 */ /* 0x004fd00008000000 */
[----:B------:R-:W-:Y:S01]  /*1d30*/  LOP3.LUT R25, R31, 0x80000000, R23, 0xb8, !PT ;  /* 0x800000001f197812 */ /* 0x000fe200078eb817 */
[----:B------:R-:W-:-:S06]  /*1d40*/  IMAD.MOV.U32 R24, RZ, RZ, RZ ;  /* 0x000000ffff187224 */ /* 0x000fcc00078e00ff */
[----:B------:R-:W-:Y:S01]  /*1d50*/  DADD.RZ R22, R22, R24 ;  /* 0x0000000016167229 */ /* 0x000fe2000000c018 */
[----:B------:R-:W-:-:S06]  /*1d60*/  LOP3.LUT R21, R31, 0x80000000, R27, 0xb8, !PT ;  /* 0x800000001f157812 */ /* 0x000fcc00078eb81b */
[----:B------:R-:W-:Y:S01]  /*1d70*/  DADD.RZ R26, R26, R20 ;  /* 0x000000001a1a7229 */ /* 0x000fe2000000c014 */
[----:B------:R-:W1:Y:S02]  /*1d80*/  LDC.64 R20, c[0x0][0x3c8] ;  /* 0x0000f200ff147b82 */ /* 0x000e640000000a00 */
[----:B------:R-:W-:Y:S08]  /*1d90*/  F2I.F64.TRUNC R22, R22 ;  /* 0x0000001600167311 */ /* 0x000ff0000030d100 */
[----:B------:R-:W2:Y:S02]  /*1da0*/  F2I.F64.TRUNC R27, R26 ;  /* 0x0000001a001b7311 */ /* 0x000ea4000030d100 */
[----:B--2---:R-:W-:-:S02]  /*1db0*/  IADD3 R4, PT, PT, R27, R22, R4 ;  /* 0x000000161b047210 */ /* 0x004fc40007ffe004 */
[----:B------:R-:W-:-:S03]  /*1dc0*/  IADD3 R18, PT, PT, R27, R22, R3 ;  /* 0x000000161b127210 */ /* 0x000fc60007ffe003 */
[----:B------:R-:W-:Y:S01]  /*1dd0*/  IMAD.IADD R31, R7, 0x1, R4 ;  /* 0x00000001071f7824 */ /* 0x000fe200078e0204 */
[-C--:B0-----:R-:W-:Y:S01]  /*1de0*/  IADD3 R4, PT, PT, R27, R22.reuse, R6 ;  /* 0x000000161b047210 */ /* 0x081fe20007ffe006 */
[----:B------:R-:W-:Y:S01]  /*1df0*/  IMAD.IADD R3, R7, 0x1, R18 ;  /* 0x0000000107037824 */ /* 0x000fe200078e0212 */
[----:B----4-:R-:W-:Y:S01]  /*1e00*/  IADD3 R6, PT, PT, R27, R22, R5 ;  /* 0x000000161b067210 */ /* 0x010fe20007ffe005 */
[----:B-1----:R-:W-:-:S03]  /*1e10*/  IMAD.WIDE R30, R31, 0x8, R20 ;  /* 0x000000081f1e7825 */ /* 0x002fc600078e0214 */
[C---:B------:R-:W-:Y:S01]  /*1e20*/  IADD3 R33, PT, PT, R7.reuse, R6, RZ ;  /* 0x0000000607217210 */ /* 0x040fe20007ffe0ff */
[----:B------:R-:W-:Y:S02]  /*1e30*/  IMAD.IADD R23, R7, 0x1, R4 ;  /* 0x0000000107177824 */ /* 0x000fe400078e0204 */
[----:B------:R-:W-:-:S04]  /*1e40*/  IMAD.WIDE R4, R2, 0x8, R30 ;  /* 0x0000000802047825 */ /* 0x000fc800078e021e */
[--C-:B------:R-:W-:Y:S02]  /*1e50*/  IMAD.WIDE R26, R3, 0x8, R20.reuse ;  /* 0x00000008031a7825 */ /* 0x100fe400078e0214 */
[----:B------:R-:W2:Y:S02]  /*1e60*/  LDG.E.64 R4, desc[UR12][R4.64] ;  /* 0x0000000c04047981 */ /* 0x000ea4000c1e1b00 */
[----:B------:R-:W-:-:S04]  /*1e70*/  IMAD.WIDE R6, R23, 0x8, R20 ;  /* 0x0000000817067825 */ /* 0x000fc800078e0214 */
[C---:B------:R-:W-:Y:S02]  /*1e80*/  IMAD.WIDE R24, R2.reuse, 0x8, R26 ;  /* 0x0000000802187825 */ /* 0x040fe400078e021a */
[----:B------:R-:W3:Y:S02]  /*1e90*/  LDG.E.64 R26, desc[UR12][R26.64] ;  /* 0x0000000c1a1a7981 */ /* 0x000ee4000c1e1b00 */
[C---:B------:R-:W-:Y:S02]  /*1ea0*/  IMAD.WIDE R22, R2.reuse, 0x8, R6 ;  /* 0x0000000802167825 */ /* 0x040fe400078e0206 */
[----:B------:R-:W4:Y:S02]  /*1eb0*/  LDG.E.64 R24, desc[UR12][R24.64] ;  /* 0x0000000c18187981 */ /* 0x000f24000c1e1b00 */
[----:B------:R-:W-:Y:S02]  /*1ec0*/  IMAD.WIDE R32, R33, 0x8, R20 ;  /* 0x0000000821207825 */ /* 0x000fe400078e0214 */
[----:B------:R-:W5:Y:S04]  /*1ed0*/  LDG.E.64 R20, desc[UR12][R30.64] ;  /* 0x0000000c1e147981 */ /* 0x000f68000c1e1b00 */
[----:B------:R-:W3:Y:S01]  /*1ee0*/  LDG.E.64 R22, desc[UR12][R22.64] ;  /* 0x0000000c16167981 */ /* 0x000ee2000c1e1b00 */
[----:B------:R-:W-:-:S03]  /*1ef0*/  IMAD.WIDE R28, R2, 0x8, R32 ;  /* 0x00000008021c7825 */ /* 0x000fc600078e0220 */
[----:B------:R-:W3:Y:S04]  /*1f00*/  LDG.E.64 R6, desc[UR12][R6.64] ;  /* 0x0000000c06067981 */ /* 0x000ee8000c1e1b00 */
[----:B------:R-:W3:Y:S04]  /*1f10*/  LDG.E.64 R28, desc[UR12][R28.64] ;  /* 0x0000000c1c1c7981 */ /* 0x000ee8000c1e1b00 */
[----:B------:R-:W3:Y:S01]  /*1f20*/  LDG.E.64 R2, desc[UR12][R32.64] ;  /* 0x0000000c20027981 */ /* 0x000ee2000c1e1b00 */
[----:B------:R-:W-:Y:S01]  /*1f30*/  DADD R36, -R16, 1 ;  /* 0x3ff0000010247429 */ /* 0x000fe20000000100 */
[----:B------:R-:W-:-:S07]  /*1f40*/  IMAD.IADD R19, R0, 0x1, R19 ;  /* 0x0000000100137824 */ /* 0x000fce00078e0213 */
[----:B--2---:R-:W-:-:S08]  /*1f50*/  DMUL R4, R36, R4 ;  /* 0x0000000424047228 */ /* 0x004fd00000000000 */
[----:B-----5:R-:W-:Y:S02]  /*1f60*/  DFMA R34, R16, R20, R4 ;  /* 0x000000141022722b */ /* 0x020fe40000000004 */
[C---:B----4-:R-:W-:Y:S02]  /*1f70*/  DMUL R20, R36.reuse, R24 ;  /* 0x0000001824147228 */ /* 0x050fe40000000000 */
[----:B---3--:R-:W-:Y:S02]  /*1f80*/  DMUL R24, R36, R22 ;  /* 0x0000001624187228 */ /* 0x008fe40000000000 */
[----:B------:R-:W-:-:S04]  /*1f90*/  DADD R22, -R12, 1 ;  /* 0x3ff000000c167429 */ /* 0x000fc80000000100 */
[----:B------:R-:W-:Y:S02]  /*1fa0*/  DFMA R20, R16, R26, R20 ;  /* 0x0000001a1014722b */ /* 0x000fe40000000014 */
[----:B------:R-:W-:Y:S02]  /*1fb0*/  DMUL R4, R36, R28 ;  /* 0x0000001c24047228 */ /* 0x000fe40000000000 */
[----:B------:R-:W-:Y:S02]  /*1fc0*/  DFMA R24, R16, R6, R24 ;  /* 0x000000061018722b */ /* 0x000fe40000000018 */
[C---:B------:R-:W-:Y:S02]  /*1fd0*/  DMUL R34, R22.reuse, R34 ;  /* 0x0000002216227228 */ /* 0x040fe40000000000 */
[----:B------:R-:W-:Y:S02]  /*1fe0*/  DMUL R20, R22, R20 ;  /* 0x0000001416147228 */ /* 0x000fe40000000000 */
[----:B------:R-:W-:-:S02]  /*1ff0*/  DFMA R2, R16, R2, R4 ;  /* 0x000000021002722b */ /* 0x000fc40000000004 */
[----:B------:R-:W-:Y:S02]  /*2000*/  DADD R4, -R14, 1 ;  /* 0x3ff000000e047429 */ /* 0x000fe40000000100 */
[----:B------:R-:W-:-:S04]  /*2010*/  DFMA R24, R12, R24, R34 ;  /* 0x000000180c18722b */ /* 0x000fc80000000022 */
[----:B------:R-:W-:-:S04]  /*2020*/  DFMA R2, R12, R2, R20 ;  /* 0x000000020c02722b */ /* 0x000fc80000000014 */
[----:B------:R-:W-:Y:S01]  /*2030*/  DMUL R24, R4, R24 ;  /* 0x0000001804187228 */ /* 0x000fe20000000000 */
[----:B------:R-:W0:Y:S07]  /*2040*/  LDC.64 R4, c[0x0][0x3d8] ;  /* 0x0000f600ff047b82 */ /* 0x000e2e0000000a00 */
[----:B------:R-:W-:-:S08]  /*2050*/  DFMA R2, R14, R2, R24 ;  /* 0x000000020e02722b */ /* 0x000fd00000000018 */
[----:B------:R-:W-:-:S10]  /*2060*/  DFMA R2, R8, R2, R10 ;  /* 0x000000020802722b */ /* 0x000fd4000000000a */
[----:B------:R-:W1:Y:S01]  /*2070*/  F2F.F32.F64 R3, R2 ;  /* 0x0000000200037310 */ /* 0x000e620000301000 */
[----:B0-----:R-:W-:-:S05]  /*2080*/  IMAD.WIDE.U32 R4, R19, 0x4, R4 ;  /* 0x0000000413047825 */ /* 0x001fca00078e0004 */
[----:B-1----:R-:W-:Y:S01]  /*2090*/  STG.E desc[UR12][R4.64], R3 ;  /* 0x0000000304007986 */ /* 0x002fe2000c10190c */
[----:B------:R-:W-:Y:S05]  /*20a0*/  EXIT ;  /* 0x000000000000794d */ /* 0x000fea0003800000 */
        .weak           $__internal_0_$__cuda_sm20_dblrcp_rn_slowpath_v3
        .type           $__internal_0_$__cuda_sm20_dblrcp_rn_slowpath_v3,@function
        .size           $__internal_0_$__cuda_sm20_dblrcp_rn_slowpath_v3,($__internal_1_$__cuda_sm20_div_rn_f64_full - $__internal_0_$__cuda_sm20_dblrcp_rn_slowpath_v3)
$__internal_0_$__cuda_sm20_dblrcp_rn_slowpath_v3:
[----:B------:R-:W-:-:S06]  /*20b0*/  IMAD.MOV.U32 R4, RZ, RZ, R17 ;  /* 0x000000ffff047224 */ /* 0x000fcc00078e0011 */
[----:B------:R-:W-:-:S14]  /*20c0*/  DSETP.GTU.AND P0, PT, |R4|, +INF , PT ;  /* 0x7ff000000400742a */ /* 0x000fdc0003f0c200 */
[----:B------:R-:W-:Y:S05]  /*20d0*/  @P0 BRA `(.L_x_11) ;  /* 0x00000000007c0947 */ /* 0x000fea0003800000 */
[----:B------:R-:W-:-:S05]  /*20e0*/  LOP3.LUT R29, R5, 0x7fffffff, RZ, 0xc0, !PT ;  /* 0x7fffffff051d7812 */ /* 0x000fca00078ec0ff */
[----:B------:R-:W-:-:S05]  /*20f0*/  VIADD R17, R29, 0xffffffff ;  /* 0xffffffff1d117836 */ /* 0x000fca0000000000 */
[----:B------:R-:W-:-:S13]  /*2100*/  ISETP.GE.U32.AND P0, PT, R17, 0x7fefffff, PT ;  /* 0x7fefffff1100780c */ /* 0x000fda0003f06070 */
[----:B------:R-:W-:Y:S02]  /*2110*/  @P0 LOP3.LUT R27, R5, 0x7ff00000, RZ, 0x3c, !PT ;  /* 0x7ff00000051b0812 */ /* 0x000fe400078e3cff */
[----:B------:R-:W-:Y:S01]  /*2120*/  @P0 MOV R26, RZ ;  /* 0x000000ff001a0202 */ /* 0x000fe20000000f00 */
[----:B------:R-:W-:Y:S06]  /*2130*/  @P0 BRA `(.L_x_12) ;  /* 0x00000000006c0947 */ /* 0x000fec0003800000 */
[----:B------:R-:W-:-:S13]  /*2140*/  ISETP.GE.U32.AND P0, PT, R29, 0x1000001, PT ;  /* 0x010000011d00780c */ /* 0x000fda0003f06070 */
[----:B------:R-:W-:Y:S05]  /*2150*/  @!P0 BRA `(.L_x_13) ;  /* 0x0000000000348947 */ /* 0x000fea0003800000 */
[----:B------:R-:W-:Y:S02]  /*2160*/  VIADD R27, R5, 0xc0200000 ;  /* 0xc0200000051b7836 */ /* 0x000fe40000000000 */
[----:B------:R-:W-:Y:S02]  /*2170*/  IMAD.MOV.U32 R26, RZ, RZ, R4 ;  /* 0x000000ffff1a7224 */ /* 0x000fe400078e0004 */
[----:B------:R-:W0:Y:S04]  /*2180*/  MUFU.RCP64H R29, R27 ;  /* 0x0000001b001d7308 */ /* 0x000e280000001800 */
[----:B0-----:R-:W-:-:S08]  /*2190*/  DFMA R30, -R26, R28, 1 ;  /* 0x3ff000001a1e742b */ /* 0x001fd0000000011c */
[----:B------:R-:W-:-:S08]  /*21a0*/  DFMA R30, R30, R30, R30 ;  /* 0x0000001e1e1e722b */ /* 0x000fd0000000001e */
[----:B------:R-:W-:-:S08]  /*21b0*/  DFMA R30, R28, R30, R28 ;  /* 0x0000001e1c1e722b */ /* 0x000fd0000000001c */
[----:B------:R-:W-:-:S08]  /*21c0*/  DFMA R28, -R26, R30, 1 ;  /* 0x3ff000001a1c742b */ /* 0x000fd0000000011e */
[----:B------:R-:W-:-:S08]  /*21d0*/  DFMA R28, R30, R28, R30 ;  /* 0x0000001c1e1c722b */ /* 0x000fd0000000001e */
[----:B------:R-:W-:-:S08]  /*21e0*/  DMUL R28, R28, 2.2250738585072013831e-308 ;  /* 0x001000001c1c7828 */ /* 0x000fd00000000000 */
[----:B------:R-:W-:-:S08]  /*21f0*/  DFMA R4, -R4, R28, 1 ;  /* 0x3ff000000404742b */ /* 0x000fd0000000011c */
[----:B------:R-:W-:-:S08]  /*2200*/  DFMA R4, R4, R4, R4 ;  /* 0x000000040404722b */ /* 0x000fd00000000004 */
[----:B------:R-:W-:Y:S01]  /*2210*/  DFMA R26, R28, R4, R28 ;  /* 0x000000041c1a722b */ /* 0x000fe2000000001c */
[----:B------:R-:W-:Y:S10]  /*2220*/  BRA `(.L_x_12) ;  /* 0x0000000000307947 */ /* 0x000ff40003800000 */
.L_x_13:
[----:B------:R-:W-:Y:S01]  /*2230*/  DMUL R4, R4, 8.11296384146066816958e+31 ;  /* 0x4690000004047828 */ /* 0x000fe20000000000 */
[----:B------:R-:W-:-:S05]  /*2240*/  MOV R26, R28 ;  /* 0x0000001c001a7202 */ /* 0x000fca0000000f00 */
[----:B------:R-:W0:Y:S02]  /*2250*/  MUFU.RCP64H R27, R5 ;  /* 0x00000005001b7308 */ /* 0x000e240000001800 */
[----:B0-----:R-:W-:-:S08]  /*2260*/  DFMA R28, -R4, R26, 1 ;  /* 0x3ff00000041c742b */ /* 0x001fd0000000011a */
[----:B------:R-:W-:-:S08]  /*2270*/  DFMA R28, R28, R28, R28 ;  /* 0x0000001c1c1c722b */ /* 0x000fd0000000001c */
[----:B------:R-:W-:-:S08]  /*2280*/  DFMA R28, R26, R28, R26 ;  /* 0x0000001c1a1c722b */ /* 0x000fd0000000001a */
[----:B------:R-:W-:-:S08]  /*2290*/  DFMA R26, -R4, R28, 1 ;  /* 0x3ff00000041a742b */ /* 0x000fd0000000011c */
[----:B------:R-:W-:-:S08]  /*22a0*/  DFMA R26, R28, R26, R28 ;  /* 0x0000001a1c1a722b */ /* 0x000fd0000000001c */
[----:B------:R-:W-:Y:S01]  /*22b0*/  DMUL R26, R26, 8.11296384146066816958e+31 ;  /* 0x469000001a1a7828 */ /* 0x000fe20000000000 */
[----:B------:R-:W-:Y:S10]  /*22c0*/  BRA `(.L_x_12) ;  /* 0x0000000000087947 */ /* 0x000ff40003800000 */
.L_x_11:
[----:B------:R-:W-:Y:S01]  /*22d0*/  LOP3.LUT R27, R5, 0x80000, RZ, 0xfc, !PT ;  /* 0x00080000051b7812 */ /* 0x000fe200078efcff */
[----:B------:R-:W-:-:S07]  /*22e0*/  IMAD.MOV.U32 R26, RZ, RZ, R4 ;  /* 0x000000ffff1a7224 */ /* 0x000fce00078e0004 */
.L_x_12:
[----:B------:R-:W-:Y:S01]  /*22f0*/  IMAD.MOV.U32 R4, RZ, RZ, R6 ;  /* 0x000000ffff047224 */ /* 0x000fe200078e0006 */
[----:B------:R-:W-:-:S04]  /*2300*/  MOV R5, 0x0 ;  /* 0x0000000000057802 */ /* 0x000fc80000000f00 */
[----:B------:R-:W-:Y:S05]  /*2310*/  RET.REL.NODEC R4 `(_Z20cuda_PSFSample3DBlobPKdS0_S0_S0_S0_ddiiPKiS0_iPf) ;  /* 0xffffffdc04387950 */ /* 0x000fea0003c3ffff */
        .weak           $__internal_1_$__cuda_sm20_div_rn_f64_full
        .type           $__internal_1_$__cuda_sm20_div_rn_f64_full,@function
        .size           $__internal_1_$__cuda_sm20_div_rn_f64_full,(.L_x_21 - $__internal_1_$__cuda_sm20_div_rn_f64_full)
$__internal_1_$__cuda_sm20_div_rn_f64_full:
[C---:B------:R-:W-:Y:S01]  /*2320*/  FSETP.GEU.AND P0, PT, |R27|.reuse, 1.469367938527859385e-39, PT ;  /* 0x001000001b00780b */ /* 0x040fe20003f0e200 */
[----:B------:R-:W-:Y:S01]  /*2330*/  IMAD.MOV.U32 R30, RZ, RZ, 0x1 ;  /* 0x00000001ff1e7424 */ /* 0x000fe200078e00ff */
[----:B------:R-:W-:Y:S01]  /*2340*/  LOP3.LUT R24, R27, 0x800fffff, RZ, 0xc0, !PT ;  /* 0x800fffff1b187812 */ /* 0x000fe200078ec0ff */
[----:B------:R-:W-:Y:S01]  /*2350*/  BSSY.RECONVERGENT B1, `(.L_x_14) ;  /* 0x0000055000017945 */ /* 0x000fe20003800200 */
[C---:B------:R-:W-:Y:S02]  /*2360*/  FSETP.GEU.AND P2, PT, |R29|.reuse, 1.469367938527859385e-39, PT ;  /* 0x001000001d00780b */ /* 0x040fe40003f4e200 */
[----:B------:R-:W-:Y:S01]  /*2370*/  LOP3.LUT R25, R24, 0x3ff00000, RZ, 0xfc, !PT ;  /* 0x3ff0000018197812 */ /* 0x000fe200078efcff */
[----:B------:R-:W-:Y:S01]  /*2380*/  IMAD.MOV.U32 R24, RZ, RZ, R26 ;  /* 0x000000ffff187224 */ /* 0x000fe200078e001a */
[----:B------:R-:W-:Y:S02]  /*2390*/  LOP3.LUT R3, R29, 0x7ff00000, RZ, 0xc0, !PT ;  /* 0x7ff000001d037812 */ /* 0x000fe400078ec0ff */
[----:B------:R-:W-:-:S02]  /*23a0*/  LOP3.LUT R6, R27, 0x7ff00000, RZ, 0xc0, !PT ;  /* 0x7ff000001b067812 */ /* 0x000fc400078ec0ff */
[----:B------:R-:W-:Y:S01]  /*23b0*/  MOV R17, 0x1ca00000 ;  /* 0x1ca0000000117802 */ /* 0x000fe20000000f00 */
[----:B------:R-:W-:Y:S01]  /*23c0*/  @!P0 DMUL R24, R26, 8.98846567431157953865e+307 ;  /* 0x7fe000001a188828 */ /* 0x000fe20000000000 */
[----:B------:R-:W-:-:S03]  /*23d0*/  ISETP.GE.U32.AND P1, PT, R3, R6, PT ;  /* 0x000000060300720c */ /* 0x000fc60003f26070 */
[----:B------:R-:W-:Y:S01]  /*23e0*/  @!P2 LOP3.LUT R32, R27, 0x7ff00000, RZ, 0xc0, !PT ;  /* 0x7ff000001b20a812 */ /* 0x000fe200078ec0ff */
[----:B------:R-:W-:Y:S01]  /*23f0*/  @!P2 IMAD.MOV.U32 R36, RZ, RZ, RZ ;  /* 0x000000ffff24a224 */ /* 0x000fe200078e00ff */
[----:B------:R-:W0:Y:S02]  /*2400*/  MUFU.RCP64H R31, R25 ;  /* 0x00000019001f7308 */ /* 0x000e240000001800 */
[----:B------:R-:W-:Y:S02]  /*2410*/  @!P2 ISETP.GE.U32.AND P3, PT, R3, R32, PT ;  /* 0x000000200300a20c */ /* 0x000fe40003f66070 */
[----:B------:R-:W-:Y:S02]  /*2420*/  @!P0 LOP3.LUT R6, R25, 0x7ff00000, RZ, 0xc0, !PT ;  /* 0x7ff0000019068812 */ /* 0x000fe400078ec0ff */
[----:B------:R-:W-:-:S03]  /*2430*/  @!P2 SEL R5, R17, 0x63400000, !P3 ;  /* 0x634000001105a807 */ /* 0x000fc60005800000 */
[----:B------:R-:W-:Y:S01]  /*2440*/  VIADD R40, R6, 0xffffffff ;  /* 0xffffffff06287836 */ /* 0x000fe20000000000 */
[----:B------:R-:W-:-:S04]  /*2450*/  @!P2 LOP3.LUT R5, R5, 0x80000000, R29, 0xf8, !PT ;  /* 0x800000000505a812 */ /* 0x000fc800078ef81d */
[----:B------:R-:W-:Y:S02]  /*2460*/  @!P2 LOP3.LUT R37, R5, 0x100000, RZ, 0xfc, !PT ;  /* 0x001000000525a812 */ /* 0x000fe400078efcff */
[----:B------:R-:W-:Y:S01]  /*2470*/  MOV R5, R3 ;  /* 0x0000000300057202 */ /* 0x000fe20000000f00 */
[----:B0-----:R-:W-:-:S08]  /*2480*/  DFMA R34, R30, -R24, 1 ;  /* 0x3ff000001e22742b */ /* 0x001fd00000000818 */
[----:B------:R-:W-:-:S08]  /*2490*/  DFMA R34, R34, R34, R34 ;  /* 0x000000222222722b */ /* 0x000fd00000000022 */
[----:B------:R-:W-:Y:S01]  /*24a0*/  DFMA R34, R30, R34, R30 ;  /* 0x000000221e22722b */ /* 0x000fe2000000001e */
[----:B------:R-:W-:Y:S01]  /*24b0*/  SEL R31, R17, 0x63400000, !P1 ;  /* 0x63400000111f7807 */ /* 0x000fe20004800000 */
[----:B------:R-:W-:-:S03]  /*24c0*/  IMAD.MOV.U32 R30, RZ, RZ, R28 ;  /* 0x000000ffff1e7224 */ /* 0x000fc600078e001c */
[----:B------:R-:W-:-:S03]  /*24d0*/  LOP3.LUT R31, R31, 0x800fffff, R29, 0xf8, !PT ;  /* 0x800fffff1f1f7812 */ /* 0x000fc600078ef81d */
[----:B------:R-:W-:-:S03]  /*24e0*/  DFMA R32, R34, -R24, 1 ;  /* 0x3ff000002220742b */ /* 0x000fc60000000818 */
[----:B------:R-:W-:-:S05]  /*24f0*/  @!P2 DFMA R30, R30, 2, -R36 ;  /* 0x400000001e1ea82b */ /* 0x000fca0000000824 */
[----:B------:R-:W-:-:S05]  /*2500*/  DFMA R32, R34, R32, R34 ;  /* 0x000000202220722b */ /* 0x000fca0000000022 */
[----:B------:R-:W-:-:S03]  /*2510*/  @!P2 LOP3.LUT R5, R31, 0x7ff00000, RZ, 0xc0, !PT ;  /* 0x7ff000001f05a812 */ /* 0x000fc600078ec0ff */
[----:B------:R-:W-:Y:S02]  /*2520*/  DMUL R34, R32, R30 ;  /* 0x0000001e20227228 */ /* 0x000fe40000000000 */
[----:B------:R-:W-:-:S05]  /*2530*/  VIADD R17, R5, 0xffffffff ;  /* 0xffffffff05117836 */ /* 0x000fca0000000000 */
[----:B------:R-:W-:Y:S01]  /*2540*/  ISETP.GT.U32.AND P0, PT, R17, 0x7feffffe, PT ;  /* 0x7feffffe1100780c */ /* 0x000fe20003f04070 */
[----:B------:R-:W-:-:S03]  /*2550*/  DFMA R36, R34, -R24, R30 ;  /* 0x800000182224722b */ /* 0x000fc6000000001e */
[----:B------:R-:W-:-:S05]  /*2560*/  ISETP.GT.U32.OR P0, PT, R40, 0x7feffffe, P0 ;  /* 0x7feffffe2800780c */ /* 0x000fca0000704470 */
[----:B------:R-:W-:-:S08]  /*2570*/  DFMA R36, R32, R36, R34 ;  /* 0x000000242024722b */ /* 0x000fd00000000022 */
[----:B------:R-:W-:Y:S05]  /*2580*/  @P0 BRA `(.L_x_15) ;  /* 0x0000000000700947 */ /* 0x000fea0003800000 */
[----:B------:R-:W-:Y:S02]  /*2590*/  LOP3.LUT R6, R27, 0x7ff00000, RZ, 0xc0, !PT ;  /* 0x7ff000001b067812 */ /* 0x000fe400078ec0ff */
[----:B------:R-:W-:Y:S02]  /*25a0*/  MOV R17, 0x1ca00000 ;  /* 0x1ca0000000117802 */ /* 0x000fe40000000f00 */
[CC--:B------:R-:W-:Y:S02]  /*25b0*/  VIADDMNMX R5, R3.reuse, -R6.reuse, 0xb9600000, !PT ;  /* 0xb960000003057446 */ /* 0x0c0fe40007800906 */
[----:B------:R-:W-:Y:S02]  /*25c0*/  ISETP.GE.U32.AND P0, PT, R3, R6, PT ;  /* 0x000000060300720c */ /* 0x000fe40003f06070 */
[----:B------:R-:W-:Y:S02]  /*25d0*/  VIMNMX R3, PT, PT, R5, 0x46a00000, PT ;  /* 0x46a0000005037848 */ /* 0x000fe40003fe0100 */
[----:B------:R-:W-:-:S02]  /*25e0*/  SEL R6, R17, 0x63400000, !P0 ;  /* 0x6340000011067807 */ /* 0x000fc40004000000 */
[----:B------:R-:W-:-:S03]  /*25f0*/  MOV R28, RZ ;  /* 0x000000ff001c7202 */ /* 0x000fc60000000f00 */
[----:B------:R-:W-:-:S04]  /*2600*/  IMAD.IADD R3, R3, 0x1, -R6 ;  /* 0x0000000103037824 */ /* 0x000fc800078e0a06 */
[----:B------:R-:W-:-:S06]  /*2610*/  VIADD R29, R3, 0x7fe00000 ;  /* 0x7fe00000031d7836 */ /* 0x000fcc0000000000 */
[----:B------:R-:W-:-:S10]  /*2620*/  DMUL R32, R36, R28 ;  /* 0x0000001c24207228 */ /* 0x000fd40000000000 */
[----:B------:R-:W-:-:S13]  /*2630*/  FSETP.GTU.AND P0, PT, |R33|, 1.469367938527859385e-39, PT ;  /* 0x001000002100780b */ /* 0x000fda0003f0c200 */
[----:B------:R-:W-:Y:S05]  /*2640*/  @P0 BRA `(.L_x_16) ;  /* 0x0000000000940947 */ /* 0x000fea0003800000 */
[----:B------:R-:W-:Y:S01]  /*2650*/  DFMA R24, R36, -R24, R30 ;  /* 0x800000182418722b */ /* 0x000fe2000000001e */
[----:B------:R-:W-:-:S09]  /*2660*/  IMAD.MOV.U32 R28, RZ, RZ, RZ ;  /* 0x000000ffff1c7224 */ /* 0x000fd200078e00ff */
[C---:B------:R-:W-:Y:S02]  /*2670*/  FSETP.NEU.AND P0, PT, R25.reuse, RZ, PT ;  /* 0x000000ff1900720b */ /* 0x040fe40003f0d000 */
[----:B------:R-:W-:-:S04]  /*2680*/  LOP3.LUT R27, R25, 0x80000000, R27, 0x48, !PT ;  /* 0x80000000191b7812 */ /* 0x000fc800078e481b */
[----:B------:R-:W-:-:S07]  /*2690*/  LOP3.LUT R29, R27, R29, RZ, 0xfc, !PT ;  /* 0x0000001d1b1d7212 */ /* 0x000fce00078efcff */
[----:B------:R-:W-:Y:S05]  /*26a0*/  @!P0 BRA `(.L_x_16) ;  /* 0x00000000007c8947 */ /* 0x000fea0003800000 */
[----:B------:R-:W-:Y:S01]  /*26b0*/  IMAD.MOV R25, RZ, RZ, -R3 ;  /* 0x000000ffff197224 */ /* 0x000fe200078e0a03 */
[----:B------:R-:W-:Y:S01]  /*26c0*/  MOV R24, RZ ;  /* 0x000000ff00187202 */ /* 0x000fe20000000f00 */
[----:B------:R-:W-:Y:S01]  /*26d0*/  DMUL.RP R28, R36, R28 ;  /* 0x0000001c241c7228 */ /* 0x000fe20000008000 */
[----:B------:R-:W-:-:S04]  /*26e0*/  IADD3 R3, PT, PT, -R3, -0x43300000, RZ ;  /* 0xbcd0000003037810 */ /* 0x000fc80007ffe1ff */
[----:B------:R-:W-:-:S05]  /*26f0*/  DFMA R24, R32, -R24, R36 ;  /* 0x800000182018722b */ /* 0x000fca0000000024 */
[----:B------:R-:W-:-:S05]  /*2700*/  LOP3.LUT R27, R29, R27, RZ, 0x3c, !PT ;  /* 0x0000001b1d1b7212 */ /* 0x000fca00078e3cff */
[----:B------:R-:W-:-:S04]  /*2710*/  FSETP.NEU.AND P0, PT, |R25|, R3, PT ;  /* 0x000000031900720b */ /* 0x000fc80003f0d200 */
[----:B------:R-:W-:Y:S02]  /*2720*/  FSEL R32, R28, R32, !P0 ;  /* 0x000000201c207208 */ /* 0x000fe40004000000 */
[----:B------:R-:W-:Y:S01]  /*2730*/  FSEL R33, R27, R33, !P0 ;  /* 0x000000211b217208 */ /* 0x000fe20004000000 */
[----:B------:R-:W-:Y:S06]  /*2740*/  BRA `(.L_x_16) ;  /* 0x0000000000547947 */ /* 0x000fec0003800000 */
.L_x_15:
[----:B------:R-:W-:-:S14]  /*2750*/  DSETP.NAN.AND P0, PT, R28, R28, PT ;  /* 0x0000001c1c00722a */ /* 0x000fdc0003f08000 */
[----:B------:R-:W-:Y:S05]  /*2760*/  @P0 BRA `(.L_x_17) ;  /* 0x0000000000440947 */ /* 0x000fea0003800000 */
[----:B------:R-:W-:-:S14]  /*2770*/  DSETP.NAN.AND P0, PT, R26, R26, PT ;  /* 0x0000001a1a00722a */ /* 0x000fdc0003f08000 */
[----:B------:R-:W-:Y:S05]  /*2780*/  @P0 BRA `(.L_x_18) ;  /* 0x0000000000300947 */ /* 0x000fea0003800000 */
[----:B------:R-:W-:Y:S01]  /*2790*/  ISETP.NE.AND P0, PT, R5, R6, PT ;  /* 0x000000060500720c */ /* 0x000fe20003f05270 */
[----:B------:R-:W-:Y:S02]  /*27a0*/  IMAD.MOV.U32 R32, RZ, RZ, 0x0 ;  /* 0x00000000ff207424 */ /* 0x000fe400078e00ff */
[----:B------:R-:W-:-:S10]  /*27b0*/  IMAD.MOV.U32 R33, RZ, RZ, -0x80000 ;  /* 0xfff80000ff217424 */ /* 0x000fd400078e00ff */
[----:B------:R-:W-:Y:S05]  /*27c0*/  @!P0 BRA `(.L_x_16) ;  /* 0x0000000000348947 */ /* 0x000fea0003800000 */
[----:B------:R-:W-:Y:S02]  /*27d0*/  ISETP.NE.AND P0, PT, R5, 0x7ff00000, PT ;  /* 0x7ff000000500780c */ /* 0x000fe40003f05270 */
[----:B------:R-:W-:Y:S02]  /*27e0*/  LOP3.LUT R33, R29, 0x80000000, R27, 0x48, !PT ;  /* 0x800000001d217812 */ /* 0x000fe400078e481b */
[----:B------:R-:W-:-:S13]  /*27f0*/  ISETP.EQ.OR P0, PT, R6, RZ, !P0 ;  /* 0x000000ff0600720c */ /* 0x000fda0004702670 */
[----:B------:R-:W-:Y:S02]  /*2800*/  @P0 LOP3.LUT R3, R33, 0x7ff00000, RZ, 0xfc, !PT ;  /* 0x7ff0000021030812 */ /* 0x000fe400078efcff */
[----:B------:R-:W-:Y:S01]  /*2810*/  @!P0 MOV R32, RZ ;  /* 0x000000ff00208202 */ /* 0x000fe20000000f00 */
[----:B------:R-:W-:Y:S02]  /*2820*/  @P0 IMAD.MOV.U32 R32, RZ, RZ, RZ ;  /* 0x000000ffff200224 */ /* 0x000fe400078e00ff */
[----:B------:R-:W-:Y:S01]  /*2830*/  @P0 IMAD.MOV.U32 R33, RZ, RZ, R3 ;  /* 0x000000ffff210224 */ /* 0x000fe200078e0003 */
[----:B------:R-:W-:Y:S06]  /*2840*/  BRA `(.L_x_16) ;  /* 0x0000000000147947 */ /* 0x000fec0003800000 */
.L_x_18:
[----:B------:R-:W-:Y:S02]  /*2850*/  LOP3.LUT R33, R27, 0x80000, RZ, 0xfc, !PT ;  /* 0x000800001b217812 */ /* 0x000fe400078efcff */
[----:B------:R-:W-:Y:S01]  /*2860*/  MOV R32, R26 ;  /* 0x0000001a00207202 */ /* 0x000fe20000000f00 */
[----:B------:R-:W-:Y:S06]  /*2870*/  BRA `(.L_x_16) ;  /* 0x0000000000087947 */ /* 0x000fec0003800000 */
.L_x_17:
[----:B------:R-:W-:Y:S01]  /*2880*/  LOP3.LUT R33, R29, 0x80000, RZ, 0xfc, !PT ;  /* 0x000800001d217812 */ /* 0x000fe200078efcff */
[----:B------:R-:W-:-:S07]  /*2890*/  IMAD.MOV.U32 R32, RZ, RZ, R28 ;  /* 0x000000ffff207224 */ /* 0x000fce00078e001c */
.L_x_16:
[----:B------:R-:W-:Y:S05]  /*28a0*/  BSYNC.RECONVERGENT B1 ;  /* 0x0000000000017941 */ /* 0x000fea0003800200 */
.L_x_14:
[----:B------:R-:W-:Y:S01]  /*28b0*/  IMAD.MOV.U32 R5, RZ, RZ, 0x0 ;  /* 0x00000000ff057424 */ /* 0x000fe200078e00ff */
[----:B------:R-:W-:Y:S01]  /*28c0*/  MOV R25, R33 ;  /* 0x0000002100197202 */ /* 0x000fe20000000f00 */
[----:B------:R-:W-:Y:S02]  /*28d0*/  IMAD.MOV.U32 R24, RZ, RZ, R32 ;  /* 0x000000ffff187224 */ /* 0x000fe400078e0020 */
[----:B------:R-:W-:Y:S05]  /*28e0*/  RET.REL.NODEC R4 `(_Z20cuda_PSFSample3DBlobPKdS0_S0_S0_S0_ddiiPKiS0_iPf) ;  /* 0xffffffd404c47950 */ /* 0x000fea0003c3ffff */
.L_x_19:
[----:B------:R-:W-:-:S00]  /*28f0*/  BRA `(.L_x_19) ;  /* 0xfffffffc00fc7947 */ /* 0x000fc0000383ffff */
[----:B------:R-:W-:-:S00]  /*2900*/  NOP ;  /* 0x0000000000007918 */ /* 0x000fc00000000000 */
[----:B------:R-:W-:-:S00]  /*2910*/  NOP ;  /* 0x0000000000007918 */ /* 0x000fc00000000000 */
[----:B------:R-:W-:-:S00]  /*2920*/  NOP ;  /* 0x0000000000007918 */ /* 0x000fc00000000000 */
[----:B------:R-:W-:-:S00]  /*2930*/  NOP ;  /* 0x0000000000007918 */ /* 0x000fc00000000000 */
[----:B------:R-:W-:-:S00]  /*2940*/  NOP ;  /* 0x0000000000007918 */ /* 0x000fc00000000000 */
[----:B------:R-:W-:-:S00]  /*2950*/  NOP ;  /* 0x0000000000007918 */ /* 0x000fc00000000000 */
[----:B------:R-:W-:-:S00]  /*2960*/  NOP ;  /* 0x0000000000007918 */ /* 0x000fc00000000000 */
[----:B------:R-:W-:-:S00]  /*2970*/  NOP ;  /* 0x0000000000007918 */ /* 0x000fc00000000000 */
.L_x_21:


//--------------------- .nv.shared.reserved.0     --------------------------
	.section	.nv.shared.reserved.0,"aw",@nobits
	.weak		__nv_reservedSMEM_offset_0_alias
	.size		__nv_reservedSMEM_offset_0_alias, 0, 64
	.other		__nv_reservedSMEM_offset_0_alias,@"STO_CUDA_RESERVED_SHARED STV_DEFAULT"
__nv_reservedSMEM_offset_0_alias:
	.zero		0
	.zero		64


//--------------------- .nv.constant0._Z20cuda_PSFSample3DBlobPKdS0_S0_S0_S0_ddiiPKiS0_iPf --------------------------
	.section	.nv.constant0._Z20cuda_PSFSample3DBlobPKdS0_S0_S0_S0_ddiiPKiS0_iPf,"a",@progbits
	.sectionflags	@""
	.align	4
.nv.constant0._Z20cuda_PSFSample3DBlobPKdS0_S0_S0_S0_ddiiPKiS0_iPf:
	.zero		992


//--------------------- SYMBOLS --------------------------

	.type		.nv.reservedSmem.offset0,@object
	.size		.nv.reservedSmem.offset0,0x4
